//
// Generated by NVIDIA NVVM Compiler
//
// Compiler Build ID: CL-36424714
// Cuda compilation tools, release 13.0, V13.0.88
// Based on NVVM 20.0.0
//

.version 9.0
.target sm_100
.address_size 64

	// .globl	_Z11propagate_k17ReifiedLogicalAndP6VStore

.visible .entry _Z11propagate_k17ReifiedLogicalAndP6VStore(
	.param .align 8 .b8 _Z11propagate_k17ReifiedLogicalAndP6VStore_param_0[56],
	.param .u64 .ptr .align 1 _Z11propagate_k17ReifiedLogicalAndP6VStore_param_1
)
{
	.reg .pred 	%p<45>;
	.reg .b32 	%r<226>;
	.reg .b64 	%rd<397>;

	ld.param.u64 	%rd3, [_Z11propagate_k17ReifiedLogicalAndP6VStore_param_0+8];
	ld.param.u64 	%rd4, [_Z11propagate_k17ReifiedLogicalAndP6VStore_param_0+16];
	ld.param.u32 	%r1, [_Z11propagate_k17ReifiedLogicalAndP6VStore_param_0+24];
	ld.param.u64 	%rd5, [_Z11propagate_k17ReifiedLogicalAndP6VStore_param_0+32];
	ld.param.u64 	%rd6, [_Z11propagate_k17ReifiedLogicalAndP6VStore_param_0+40];
	ld.param.u32 	%r2, [_Z11propagate_k17ReifiedLogicalAndP6VStore_param_0+48];
	ld.param.u64 	%rd2, [_Z11propagate_k17ReifiedLogicalAndP6VStore_param_0];
	ld.param.u64 	%rd43, [_Z11propagate_k17ReifiedLogicalAndP6VStore_param_1];
	cvta.to.global.u64 	%rd1, %rd43;
	and.b64  	%rd7, %rd2, 2147483648;
	setp.eq.s64 	%p1, %rd7, 0;
	@%p1 bra 	$L__BB0_2;
	ld.global.u64 	%rd10, [%rd1];
	cvta.to.global.u64 	%rd44, %rd10;
	neg.s64 	%rd45, %rd2;
	shl.b64 	%rd46, %rd45, 3;
	and.b64  	%rd47, %rd46, 34359738360;
	add.s64 	%rd48, %rd44, %rd47;
	ld.global.u32 	%r121, [%rd48+4];
	neg.s32 	%r191, %r121;
	ld.global.u32 	%r122, [%rd48];
	neg.s32 	%r190, %r122;
	bra.uni 	$L__BB0_3;
$L__BB0_2:
	ld.global.u64 	%rd10, [%rd1];
	cvta.to.global.u64 	%rd49, %rd10;
	shl.b64 	%rd50, %rd2, 3;
	and.b64  	%rd51, %rd50, 17179869176;
	add.s64 	%rd52, %rd49, %rd51;
	ld.global.u32 	%r191, [%rd52];
	ld.global.u32 	%r190, [%rd52+4];
$L__BB0_3:
	or.b32  	%r123, %r191, %r190;
	setp.ne.s32 	%p2, %r123, 0;
	@%p2 bra 	$L__BB0_40;
	neg.s64 	%rd11, %rd3;
	neg.s64 	%rd12, %rd4;
	not.b32 	%r9, %r1;
	and.b64  	%rd13, %rd11, 2147483648;
	setp.eq.s64 	%p3, %rd13, 0;
	@%p3 bra 	$L__BB0_6;
	cvta.to.global.u64 	%rd53, %rd10;
	shl.b64 	%rd54, %rd3, 3;
	and.b64  	%rd55, %rd54, 34359738360;
	add.s64 	%rd56, %rd53, %rd55;
	ld.global.u32 	%r124, [%rd56+4];
	neg.s32 	%r192, %r124;
	ld.global.u32 	%r125, [%rd56];
	neg.s32 	%r193, %r125;
	bra.uni 	$L__BB0_7;
$L__BB0_6:
	cvta.to.global.u64 	%rd57, %rd10;
	shl.b64 	%rd58, %rd11, 3;
	and.b64  	%rd59, %rd58, 17179869176;
	add.s64 	%rd60, %rd57, %rd59;
	ld.global.u32 	%r192, [%rd60];
	ld.global.u32 	%r193, [%rd60+4];
$L__BB0_7:
	and.b64  	%rd14, %rd12, 2147483648;
	setp.eq.s64 	%p4, %rd14, 0;
	@%p4 bra 	$L__BB0_9;
	cvta.to.global.u64 	%rd61, %rd10;
	shl.b64 	%rd62, %rd4, 3;
	and.b64  	%rd63, %rd62, 34359738360;
	add.s64 	%rd64, %rd61, %rd63;
	ld.global.u32 	%r126, [%rd64+4];
	neg.s32 	%r194, %r126;
	bra.uni 	$L__BB0_10;
$L__BB0_9:
	cvta.to.global.u64 	%rd65, %rd10;
	shl.b64 	%rd66, %rd12, 3;
	and.b64  	%rd67, %rd66, 17179869176;
	add.s64 	%rd68, %rd65, %rd67;
	ld.global.u32 	%r194, [%rd68];
$L__BB0_10:
	setp.eq.s64 	%p5, %rd13, 0;
	sub.s32 	%r127, %r9, %r194;
	min.s32 	%r19, %r193, %r127;
	@%p5 bra 	$L__BB0_12;
	neg.s32 	%r128, %r19;
	cvta.to.global.u64 	%rd69, %rd10;
	shl.b64 	%rd70, %rd3, 3;
	and.b64  	%rd71, %rd70, 34359738360;
	add.s64 	%rd72, %rd69, %rd71;
	st.global.u32 	[%rd72], %r128;
	neg.s32 	%r129, %r192;
	ld.global.u64 	%rd73, [%rd1];
	cvta.to.global.u64 	%rd74, %rd73;
	add.s64 	%rd75, %rd74, %rd71;
	st.global.u32 	[%rd75+4], %r129;
	bra.uni 	$L__BB0_13;
$L__BB0_12:
	cvta.to.global.u64 	%rd76, %rd10;
	shl.b64 	%rd77, %rd11, 3;
	and.b64  	%rd78, %rd77, 17179869176;
	add.s64 	%rd79, %rd76, %rd78;
	st.global.u32 	[%rd79], %r192;
	st.global.u32 	[%rd79+4], %r19;
$L__BB0_13:
	setp.eq.s64 	%p6, %rd14, 0;
	@%p6 bra 	$L__BB0_15;
	ld.global.u64 	%rd391, [%rd1];
	cvta.to.global.u64 	%rd80, %rd391;
	shl.b64 	%rd81, %rd4, 3;
	and.b64  	%rd82, %rd81, 34359738360;
	add.s64 	%rd83, %rd80, %rd82;
	ld.global.u32 	%r130, [%rd83+4];
	neg.s32 	%r195, %r130;
	ld.global.u32 	%r131, [%rd83];
	neg.s32 	%r196, %r131;
	bra.uni 	$L__BB0_16;
$L__BB0_15:
	ld.global.u64 	%rd391, [%rd1];
	cvta.to.global.u64 	%rd84, %rd391;
	shl.b64 	%rd85, %rd12, 3;
	and.b64  	%rd86, %rd85, 17179869176;
	add.s64 	%rd87, %rd84, %rd86;
	ld.global.u32 	%r195, [%rd87];
	ld.global.u32 	%r196, [%rd87+4];
$L__BB0_16:
	setp.eq.s64 	%p7, %rd13, 0;
	@%p7 bra 	$L__BB0_18;
	cvta.to.global.u64 	%rd88, %rd391;
	shl.b64 	%rd89, %rd3, 3;
	and.b64  	%rd90, %rd89, 34359738360;
	add.s64 	%rd91, %rd88, %rd90;
	ld.global.u32 	%r132, [%rd91+4];
	neg.s32 	%r197, %r132;
	bra.uni 	$L__BB0_19;
$L__BB0_18:
	cvta.to.global.u64 	%rd92, %rd391;
	shl.b64 	%rd93, %rd11, 3;
	and.b64  	%rd94, %rd93, 17179869176;
	add.s64 	%rd95, %rd92, %rd94;
	ld.global.u32 	%r197, [%rd95];
$L__BB0_19:
	setp.eq.s64 	%p8, %rd14, 0;
	sub.s32 	%r133, %r9, %r197;
	min.s32 	%r29, %r196, %r133;
	@%p8 bra 	$L__BB0_21;
	neg.s32 	%r134, %r29;
	cvta.to.global.u64 	%rd96, %rd391;
	shl.b64 	%rd97, %rd4, 3;
	and.b64  	%rd98, %rd97, 34359738360;
	add.s64 	%rd99, %rd96, %rd98;
	st.global.u32 	[%rd99], %r134;
	neg.s32 	%r135, %r195;
	ld.global.u64 	%rd100, [%rd1];
	cvta.to.global.u64 	%rd101, %rd100;
	add.s64 	%rd102, %rd101, %rd98;
	st.global.u32 	[%rd102+4], %r135;
	bra.uni 	$L__BB0_22;
$L__BB0_21:
	cvta.to.global.u64 	%rd103, %rd391;
	shl.b64 	%rd104, %rd12, 3;
	and.b64  	%rd105, %rd104, 17179869176;
	add.s64 	%rd106, %rd103, %rd105;
	st.global.u32 	[%rd106], %r195;
	st.global.u32 	[%rd106+4], %r29;
$L__BB0_22:
	neg.s64 	%rd18, %rd5;
	neg.s64 	%rd19, %rd6;
	not.b32 	%r30, %r2;
	and.b64  	%rd20, %rd18, 2147483648;
	setp.eq.s64 	%p9, %rd20, 0;
	@%p9 bra 	$L__BB0_24;
	ld.global.u64 	%rd392, [%rd1];
	cvta.to.global.u64 	%rd107, %rd392;
	shl.b64 	%rd108, %rd5, 3;
	and.b64  	%rd109, %rd108, 34359738360;
	add.s64 	%rd110, %rd107, %rd109;
	ld.global.u32 	%r136, [%rd110+4];
	neg.s32 	%r198, %r136;
	ld.global.u32 	%r137, [%rd110];
	neg.s32 	%r199, %r137;
	bra.uni 	$L__BB0_25;
$L__BB0_24:
	ld.global.u64 	%rd392, [%rd1];
	cvta.to.global.u64 	%rd111, %rd392;
	shl.b64 	%rd112, %rd18, 3;
	and.b64  	%rd113, %rd112, 17179869176;
	add.s64 	%rd114, %rd111, %rd113;
	ld.global.u32 	%r198, [%rd114];
	ld.global.u32 	%r199, [%rd114+4];
$L__BB0_25:
	and.b64  	%rd24, %rd19, 2147483648;
	setp.eq.s64 	%p10, %rd24, 0;
	@%p10 bra 	$L__BB0_27;
	cvta.to.global.u64 	%rd115, %rd392;
	shl.b64 	%rd116, %rd6, 3;
	and.b64  	%rd117, %rd116, 34359738360;
	add.s64 	%rd118, %rd115, %rd117;
	ld.global.u32 	%r138, [%rd118+4];
	neg.s32 	%r200, %r138;
	bra.uni 	$L__BB0_28;
$L__BB0_27:
	cvta.to.global.u64 	%rd119, %rd392;
	shl.b64 	%rd120, %rd19, 3;
	and.b64  	%rd121, %rd120, 17179869176;
	add.s64 	%rd122, %rd119, %rd121;
	ld.global.u32 	%r200, [%rd122];
$L__BB0_28:
	setp.eq.s64 	%p11, %rd20, 0;
	sub.s32 	%r139, %r30, %r200;
	min.s32 	%r40, %r199, %r139;
	@%p11 bra 	$L__BB0_30;
	neg.s32 	%r140, %r40;
	cvta.to.global.u64 	%rd123, %rd392;
	shl.b64 	%rd124, %rd5, 3;
	and.b64  	%rd125, %rd124, 34359738360;
	add.s64 	%rd126, %rd123, %rd125;
	st.global.u32 	[%rd126], %r140;
	neg.s32 	%r141, %r198;
	ld.global.u64 	%rd127, [%rd1];
	cvta.to.global.u64 	%rd128, %rd127;
	add.s64 	%rd129, %rd128, %rd125;
	st.global.u32 	[%rd129+4], %r141;
	bra.uni 	$L__BB0_31;
$L__BB0_30:
	cvta.to.global.u64 	%rd130, %rd392;
	shl.b64 	%rd131, %rd18, 3;
	and.b64  	%rd132, %rd131, 17179869176;
	add.s64 	%rd133, %rd130, %rd132;
	st.global.u32 	[%rd133], %r198;
	st.global.u32 	[%rd133+4], %r40;
$L__BB0_31:
	setp.eq.s64 	%p12, %rd24, 0;
	@%p12 bra 	$L__BB0_33;
	ld.global.u64 	%rd393, [%rd1];
	cvta.to.global.u64 	%rd134, %rd393;
	shl.b64 	%rd135, %rd6, 3;
	and.b64  	%rd136, %rd135, 34359738360;
	add.s64 	%rd137, %rd134, %rd136;
	ld.global.u32 	%r142, [%rd137+4];
	neg.s32 	%r201, %r142;
	ld.global.u32 	%r143, [%rd137];
	neg.s32 	%r202, %r143;
	bra.uni 	$L__BB0_34;
$L__BB0_33:
	ld.global.u64 	%rd393, [%rd1];
	cvta.to.global.u64 	%rd138, %rd393;
	shl.b64 	%rd139, %rd19, 3;
	and.b64  	%rd140, %rd139, 17179869176;
	add.s64 	%rd141, %rd138, %rd140;
	ld.global.u32 	%r201, [%rd141];
	ld.global.u32 	%r202, [%rd141+4];
$L__BB0_34:
	setp.eq.s64 	%p13, %rd20, 0;
	@%p13 bra 	$L__BB0_36;
	cvta.to.global.u64 	%rd142, %rd393;
	shl.b64 	%rd143, %rd5, 3;
	and.b64  	%rd144, %rd143, 34359738360;
	add.s64 	%rd145, %rd142, %rd144;
	ld.global.u32 	%r144, [%rd145+4];
	neg.s32 	%r203, %r144;
	bra.uni 	$L__BB0_37;
$L__BB0_36:
	cvta.to.global.u64 	%rd146, %rd393;
	shl.b64 	%rd147, %rd18, 3;
	and.b64  	%rd148, %rd147, 17179869176;
	add.s64 	%rd149, %rd146, %rd148;
	ld.global.u32 	%r203, [%rd149];
$L__BB0_37:
	setp.eq.s64 	%p14, %rd24, 0;
	sub.s32 	%r145, %r30, %r203;
	min.s32 	%r50, %r202, %r145;
	@%p14 bra 	$L__BB0_39;
	neg.s32 	%r146, %r50;
	cvta.to.global.u64 	%rd150, %rd393;
	shl.b64 	%rd151, %rd6, 3;
	and.b64  	%rd152, %rd151, 34359738360;
	add.s64 	%rd153, %rd150, %rd152;
	st.global.u32 	[%rd153], %r146;
	neg.s32 	%r147, %r201;
	ld.global.u64 	%rd154, [%rd1];
	cvta.to.global.u64 	%rd155, %rd154;
	add.s64 	%rd156, %rd155, %rd152;
	st.global.u32 	[%rd156+4], %r147;
	bra.uni 	$L__BB0_114;
$L__BB0_39:
	cvta.to.global.u64 	%rd157, %rd393;
	shl.b64 	%rd158, %rd19, 3;
	and.b64  	%rd159, %rd158, 17179869176;
	add.s64 	%rd160, %rd157, %rd159;
	st.global.u32 	[%rd160], %r201;
	st.global.u32 	[%rd160+4], %r50;
	bra.uni 	$L__BB0_114;
$L__BB0_40:
	setp.eq.s64 	%p15, %rd7, 0;
	@%p15 bra 	$L__BB0_42;
	cvta.to.global.u64 	%rd161, %rd10;
	neg.s64 	%rd162, %rd2;
	shl.b64 	%rd163, %rd162, 3;
	and.b64  	%rd164, %rd163, 34359738360;
	add.s64 	%rd165, %rd161, %rd164;
	ld.global.u32 	%r148, [%rd165+4];
	neg.s32 	%r204, %r148;
	ld.global.u32 	%r149, [%rd165];
	neg.s32 	%r205, %r149;
	bra.uni 	$L__BB0_43;
$L__BB0_42:
	cvta.to.global.u64 	%rd166, %rd10;
	shl.b64 	%rd167, %rd2, 3;
	and.b64  	%rd168, %rd167, 17179869176;
	add.s64 	%rd169, %rd166, %rd168;
	ld.global.u32 	%r204, [%rd169];
	ld.global.u32 	%r205, [%rd169+4];
$L__BB0_43:
	setp.ne.s32 	%p16, %r204, 1;
	setp.ne.s32 	%p17, %r205, 1;
	or.pred  	%p18, %p16, %p17;
	@%p18 bra 	$L__BB0_80;
	and.b64  	%rd28, %rd3, 2147483648;
	setp.eq.s64 	%p19, %rd28, 0;
	@%p19 bra 	$L__BB0_46;
	cvta.to.global.u64 	%rd170, %rd10;
	neg.s64 	%rd171, %rd3;
	shl.b64 	%rd172, %rd171, 3;
	and.b64  	%rd173, %rd172, 34359738360;
	add.s64 	%rd174, %rd170, %rd173;
	ld.global.u32 	%r150, [%rd174+4];
	neg.s32 	%r207, %r150;
	ld.global.u32 	%r151, [%rd174];
	neg.s32 	%r206, %r151;
	bra.uni 	$L__BB0_47;
$L__BB0_46:
	cvta.to.global.u64 	%rd175, %rd10;
	shl.b64 	%rd176, %rd3, 3;
	and.b64  	%rd177, %rd176, 17179869176;
	add.s64 	%rd178, %rd175, %rd177;
	ld.global.u32 	%r207, [%rd178];
	ld.global.u32 	%r206, [%rd178+4];
$L__BB0_47:
	and.b64  	%rd29, %rd4, 2147483648;
	setp.eq.s64 	%p20, %rd29, 0;
	@%p20 bra 	$L__BB0_49;
	cvta.to.global.u64 	%rd179, %rd10;
	neg.s64 	%rd180, %rd4;
	shl.b64 	%rd181, %rd180, 3;
	and.b64  	%rd182, %rd181, 34359738360;
	add.s64 	%rd183, %rd179, %rd182;
	ld.global.u32 	%r152, [%rd183+4];
	neg.s32 	%r208, %r152;
	bra.uni 	$L__BB0_50;
$L__BB0_49:
	cvta.to.global.u64 	%rd184, %rd10;
	shl.b64 	%rd185, %rd4, 3;
	and.b64  	%rd186, %rd185, 17179869176;
	add.s64 	%rd187, %rd184, %rd186;
	ld.global.u32 	%r208, [%rd187];
$L__BB0_50:
	setp.eq.s64 	%p21, %rd28, 0;
	sub.s32 	%r153, %r1, %r208;
	min.s32 	%r66, %r206, %r153;
	@%p21 bra 	$L__BB0_52;
	neg.s32 	%r154, %r66;
	cvta.to.global.u64 	%rd188, %rd10;
	neg.s64 	%rd189, %rd3;
	shl.b64 	%rd190, %rd189, 3;
	and.b64  	%rd191, %rd190, 34359738360;
	add.s64 	%rd192, %rd188, %rd191;
	st.global.u32 	[%rd192], %r154;
	neg.s32 	%r155, %r207;
	ld.global.u64 	%rd193, [%rd1];
	cvta.to.global.u64 	%rd194, %rd193;
	add.s64 	%rd195, %rd194, %rd191;
	st.global.u32 	[%rd195+4], %r155;
	bra.uni 	$L__BB0_53;
$L__BB0_52:
	cvta.to.global.u64 	%rd196, %rd10;
	shl.b64 	%rd197, %rd3, 3;
	and.b64  	%rd198, %rd197, 17179869176;
	add.s64 	%rd199, %rd196, %rd198;
	st.global.u32 	[%rd199], %r207;
	st.global.u32 	[%rd199+4], %r66;
$L__BB0_53:
	setp.eq.s64 	%p22, %rd29, 0;
	@%p22 bra 	$L__BB0_55;
	ld.global.u64 	%rd394, [%rd1];
	cvta.to.global.u64 	%rd200, %rd394;
	neg.s64 	%rd201, %rd4;
	shl.b64 	%rd202, %rd201, 3;
	and.b64  	%rd203, %rd202, 34359738360;
	add.s64 	%rd204, %rd200, %rd203;
	ld.global.u32 	%r156, [%rd204+4];
	neg.s32 	%r210, %r156;
	ld.global.u32 	%r157, [%rd204];
	neg.s32 	%r209, %r157;
	bra.uni 	$L__BB0_56;
$L__BB0_55:
	ld.global.u64 	%rd394, [%rd1];
	cvta.to.global.u64 	%rd205, %rd394;
	shl.b64 	%rd206, %rd4, 3;
	and.b64  	%rd207, %rd206, 17179869176;
	add.s64 	%rd208, %rd205, %rd207;
	ld.global.u32 	%r210, [%rd208];
	ld.global.u32 	%r209, [%rd208+4];
$L__BB0_56:
	setp.eq.s64 	%p23, %rd28, 0;
	@%p23 bra 	$L__BB0_58;
	cvta.to.global.u64 	%rd209, %rd394;
	neg.s64 	%rd210, %rd3;
	shl.b64 	%rd211, %rd210, 3;
	and.b64  	%rd212, %rd211, 34359738360;
	add.s64 	%rd213, %rd209, %rd212;
	ld.global.u32 	%r158, [%rd213+4];
	neg.s32 	%r211, %r158;
	bra.uni 	$L__BB0_59;
$L__BB0_58:
	cvta.to.global.u64 	%rd214, %rd394;
	shl.b64 	%rd215, %rd3, 3;
	and.b64  	%rd216, %rd215, 17179869176;
	add.s64 	%rd217, %rd214, %rd216;
	ld.global.u32 	%r211, [%rd217];
$L__BB0_59:
	setp.eq.s64 	%p24, %rd29, 0;
	sub.s32 	%r159, %r1, %r211;
	min.s32 	%r76, %r209, %r159;
	@%p24 bra 	$L__BB0_61;
	neg.s32 	%r160, %r76;
	cvta.to.global.u64 	%rd218, %rd394;
	neg.s64 	%rd219, %rd4;
	shl.b64 	%rd220, %rd219, 3;
	and.b64  	%rd221, %rd220, 34359738360;
	add.s64 	%rd222, %rd218, %rd221;
	st.global.u32 	[%rd222], %r160;
	neg.s32 	%r161, %r210;
	ld.global.u64 	%rd223, [%rd1];
	cvta.to.global.u64 	%rd224, %rd223;
	add.s64 	%rd225, %rd224, %rd221;
	st.global.u32 	[%rd225+4], %r161;
	bra.uni 	$L__BB0_62;
$L__BB0_61:
	cvta.to.global.u64 	%rd226, %rd394;
	shl.b64 	%rd227, %rd4, 3;
	and.b64  	%rd228, %rd227, 17179869176;
	add.s64 	%rd229, %rd226, %rd228;
	st.global.u32 	[%rd229], %r210;
	st.global.u32 	[%rd229+4], %r76;
$L__BB0_62:
	and.b64  	%rd33, %rd5, 2147483648;
	setp.eq.s64 	%p25, %rd33, 0;
	@%p25 bra 	$L__BB0_64;
	ld.global.u64 	%rd395, [%rd1];
	cvta.to.global.u64 	%rd230, %rd395;
	neg.s64 	%rd231, %rd5;
	shl.b64 	%rd232, %rd231, 3;
	and.b64  	%rd233, %rd232, 34359738360;
	add.s64 	%rd234, %rd230, %rd233;
	ld.global.u32 	%r162, [%rd234+4];
	neg.s32 	%r213, %r162;
	ld.global.u32 	%r163, [%rd234];
	neg.s32 	%r212, %r163;
	bra.uni 	$L__BB0_65;
$L__BB0_64:
	ld.global.u64 	%rd395, [%rd1];
	cvta.to.global.u64 	%rd235, %rd395;
	shl.b64 	%rd236, %rd5, 3;
	and.b64  	%rd237, %rd236, 17179869176;
	add.s64 	%rd238, %rd235, %rd237;
	ld.global.u32 	%r213, [%rd238];
	ld.global.u32 	%r212, [%rd238+4];
$L__BB0_65:
	and.b64  	%rd37, %rd6, 2147483648;
	setp.eq.s64 	%p26, %rd37, 0;
	@%p26 bra 	$L__BB0_67;
	cvta.to.global.u64 	%rd239, %rd395;
	neg.s64 	%rd240, %rd6;
	shl.b64 	%rd241, %rd240, 3;
	and.b64  	%rd242, %rd241, 34359738360;
	add.s64 	%rd243, %rd239, %rd242;
	ld.global.u32 	%r164, [%rd243+4];
	neg.s32 	%r214, %r164;
	bra.uni 	$L__BB0_68;
$L__BB0_67:
	cvta.to.global.u64 	%rd244, %rd395;
	shl.b64 	%rd245, %rd6, 3;
	and.b64  	%rd246, %rd245, 17179869176;
	add.s64 	%rd247, %rd244, %rd246;
	ld.global.u32 	%r214, [%rd247];
$L__BB0_68:
	setp.eq.s64 	%p27, %rd33, 0;
	sub.s32 	%r165, %r2, %r214;
	min.s32 	%r86, %r212, %r165;
	@%p27 bra 	$L__BB0_70;
	neg.s32 	%r166, %r86;
	cvta.to.global.u64 	%rd248, %rd395;
	neg.s64 	%rd249, %rd5;
	shl.b64 	%rd250, %rd249, 3;
	and.b64  	%rd251, %rd250, 34359738360;
	add.s64 	%rd252, %rd248, %rd251;
	st.global.u32 	[%rd252], %r166;
	neg.s32 	%r167, %r213;
	ld.global.u64 	%rd253, [%rd1];
	cvta.to.global.u64 	%rd254, %rd253;
	add.s64 	%rd255, %rd254, %rd251;
	st.global.u32 	[%rd255+4], %r167;
	bra.uni 	$L__BB0_71;
$L__BB0_70:
	cvta.to.global.u64 	%rd256, %rd395;
	shl.b64 	%rd257, %rd5, 3;
	and.b64  	%rd258, %rd257, 17179869176;
	add.s64 	%rd259, %rd256, %rd258;
	st.global.u32 	[%rd259], %r213;
	st.global.u32 	[%rd259+4], %r86;
$L__BB0_71:
	setp.eq.s64 	%p28, %rd37, 0;
	@%p28 bra 	$L__BB0_73;
	ld.global.u64 	%rd396, [%rd1];
	cvta.to.global.u64 	%rd260, %rd396;
	neg.s64 	%rd261, %rd6;
	shl.b64 	%rd262, %rd261, 3;
	and.b64  	%rd263, %rd262, 34359738360;
	add.s64 	%rd264, %rd260, %rd263;
	ld.global.u32 	%r168, [%rd264+4];
	neg.s32 	%r216, %r168;
	ld.global.u32 	%r169, [%rd264];
	neg.s32 	%r215, %r169;
	bra.uni 	$L__BB0_74;
$L__BB0_73:
	ld.global.u64 	%rd396, [%rd1];
	cvta.to.global.u64 	%rd265, %rd396;
	shl.b64 	%rd266, %rd6, 3;
	and.b64  	%rd267, %rd266, 17179869176;
	add.s64 	%rd268, %rd265, %rd267;
	ld.global.u32 	%r216, [%rd268];
	ld.global.u32 	%r215, [%rd268+4];
$L__BB0_74:
	setp.eq.s64 	%p29, %rd33, 0;
	@%p29 bra 	$L__BB0_76;
	cvta.to.global.u64 	%rd269, %rd396;
	neg.s64 	%rd270, %rd5;
	shl.b64 	%rd271, %rd270, 3;
	and.b64  	%rd272, %rd271, 34359738360;
	add.s64 	%rd273, %rd269, %rd272;
	ld.global.u32 	%r170, [%rd273+4];
	neg.s32 	%r217, %r170;
	bra.uni 	$L__BB0_77;
$L__BB0_76:
	cvta.to.global.u64 	%rd274, %rd396;
	shl.b64 	%rd275, %rd5, 3;
	and.b64  	%rd276, %rd275, 17179869176;
	add.s64 	%rd277, %rd274, %rd276;
	ld.global.u32 	%r217, [%rd277];
$L__BB0_77:
	setp.eq.s64 	%p30, %rd37, 0;
	sub.s32 	%r171, %r2, %r217;
	min.s32 	%r96, %r215, %r171;
	@%p30 bra 	$L__BB0_79;
	neg.s32 	%r172, %r96;
	cvta.to.global.u64 	%rd278, %rd396;
	neg.s64 	%rd279, %rd6;
	shl.b64 	%rd280, %rd279, 3;
	and.b64  	%rd281, %rd280, 34359738360;
	add.s64 	%rd282, %rd278, %rd281;
	st.global.u32 	[%rd282], %r172;
	neg.s32 	%r173, %r216;
	ld.global.u64 	%rd283, [%rd1];
	cvta.to.global.u64 	%rd284, %rd283;
	add.s64 	%rd285, %rd284, %rd281;
	st.global.u32 	[%rd285+4], %r173;
	bra.uni 	$L__BB0_114;
$L__BB0_79:
	cvta.to.global.u64 	%rd286, %rd396;
	shl.b64 	%rd287, %rd6, 3;
	and.b64  	%rd288, %rd287, 17179869176;
	add.s64 	%rd289, %rd286, %rd288;
	st.global.u32 	[%rd289], %r216;
	st.global.u32 	[%rd289+4], %r96;
	bra.uni 	$L__BB0_114;
$L__BB0_80:
	and.b64  	%rd41, %rd3, 2147483648;
	setp.eq.s64 	%p31, %rd41, 0;
	@%p31 bra 	$L__BB0_82;
	cvta.to.global.u64 	%rd290, %rd10;
	neg.s64 	%rd291, %rd3;
	shl.b64 	%rd292, %rd291, 3;
	and.b64  	%rd293, %rd292, 34359738360;
	add.s64 	%rd294, %rd290, %rd293;
	ld.global.u32 	%r174, [%rd294];
	neg.s32 	%r218, %r174;
	bra.uni 	$L__BB0_83;
$L__BB0_82:
	cvta.to.global.u64 	%rd295, %rd10;
	shl.b64 	%rd296, %rd3, 3;
	and.b64  	%rd297, %rd296, 17179869176;
	add.s64 	%rd298, %rd295, %rd297;
	ld.global.u32 	%r218, [%rd298+4];
$L__BB0_83:
	and.b64  	%rd42, %rd4, 2147483648;
	setp.eq.s64 	%p32, %rd42, 0;
	@%p32 bra 	$L__BB0_85;
	cvta.to.global.u64 	%rd299, %rd10;
	neg.s64 	%rd300, %rd4;
	shl.b64 	%rd301, %rd300, 3;
	and.b64  	%rd302, %rd301, 34359738360;
	add.s64 	%rd303, %rd299, %rd302;
	ld.global.u32 	%r175, [%rd303];
	neg.s32 	%r219, %r175;
	bra.uni 	$L__BB0_86;
$L__BB0_85:
	cvta.to.global.u64 	%rd304, %rd10;
	shl.b64 	%rd305, %rd4, 3;
	and.b64  	%rd306, %rd305, 17179869176;
	add.s64 	%rd307, %rd304, %rd306;
	ld.global.u32 	%r219, [%rd307+4];
$L__BB0_86:
	add.s32 	%r176, %r219, %r218;
	setp.gt.s32 	%p33, %r176, %r1;
	@%p33 bra 	$L__BB0_97;
	and.b64  	%rd308, %rd5, 2147483648;
	setp.eq.s64 	%p34, %rd308, 0;
	@%p34 bra 	$L__BB0_89;
	cvta.to.global.u64 	%rd309, %rd10;
	neg.s64 	%rd310, %rd5;
	shl.b64 	%rd311, %rd310, 3;
	and.b64  	%rd312, %rd311, 34359738360;
	add.s64 	%rd313, %rd309, %rd312;
	ld.global.u32 	%r177, [%rd313];
	neg.s32 	%r220, %r177;
	bra.uni 	$L__BB0_90;
$L__BB0_89:
	cvta.to.global.u64 	%rd314, %rd10;
	shl.b64 	%rd315, %rd5, 3;
	and.b64  	%rd316, %rd315, 17179869176;
	add.s64 	%rd317, %rd314, %rd316;
	ld.global.u32 	%r220, [%rd317+4];
$L__BB0_90:
	and.b64  	%rd318, %rd6, 2147483648;
	setp.eq.s64 	%p35, %rd318, 0;
	@%p35 bra 	$L__BB0_92;
	cvta.to.global.u64 	%rd319, %rd10;
	neg.s64 	%rd320, %rd6;
	shl.b64 	%rd321, %rd320, 3;
	and.b64  	%rd322, %rd321, 34359738360;
	add.s64 	%rd323, %rd319, %rd322;
	ld.global.u32 	%r178, [%rd323];
	neg.s32 	%r221, %r178;
	bra.uni 	$L__BB0_93;
$L__BB0_92:
	cvta.to.global.u64 	%rd324, %rd10;
	shl.b64 	%rd325, %rd6, 3;
	and.b64  	%rd326, %rd325, 17179869176;
	add.s64 	%rd327, %rd324, %rd326;
	ld.global.u32 	%r221, [%rd327+4];
$L__BB0_93:
	add.s32 	%r179, %r221, %r220;
	setp.gt.s32 	%p36, %r179, %r2;
	@%p36 bra 	$L__BB0_97;
	setp.eq.s64 	%p37, %rd7, 0;
	@%p37 bra 	$L__BB0_96;
	cvta.to.global.u64 	%rd328, %rd10;
	neg.s64 	%rd329, %rd2;
	shl.b64 	%rd330, %rd329, 3;
	and.b64  	%rd331, %rd330, 34359738360;
	add.s64 	%rd332, %rd328, %rd331;
	mov.b32 	%r180, -1;
	st.global.u32 	[%rd332], %r180;
	ld.global.u64 	%rd333, [%rd1];
	cvta.to.global.u64 	%rd334, %rd333;
	add.s64 	%rd335, %rd334, %rd331;
	st.global.u32 	[%rd335+4], %r180;
	bra.uni 	$L__BB0_114;
$L__BB0_96:
	cvta.to.global.u64 	%rd336, %rd10;
	shl.b64 	%rd337, %rd2, 3;
	and.b64  	%rd338, %rd337, 17179869176;
	add.s64 	%rd339, %rd336, %rd338;
	mov.b32 	%r181, 1;
	st.global.u32 	[%rd339], %r181;
	st.global.u32 	[%rd339+4], %r181;
	bra.uni 	$L__BB0_114;
$L__BB0_97:
	setp.eq.s64 	%p38, %rd41, 0;
	@%p38 bra 	$L__BB0_99;
	cvta.to.global.u64 	%rd340, %rd10;
	neg.s64 	%rd341, %rd3;
	shl.b64 	%rd342, %rd341, 3;
	and.b64  	%rd343, %rd342, 34359738360;
	add.s64 	%rd344, %rd340, %rd343;
	ld.global.u32 	%r182, [%rd344+4];
	neg.s32 	%r222, %r182;
	bra.uni 	$L__BB0_100;
$L__BB0_99:
	cvta.to.global.u64 	%rd345, %rd10;
	shl.b64 	%rd346, %rd3, 3;
	and.b64  	%rd347, %rd346, 17179869176;
	add.s64 	%rd348, %rd345, %rd347;
	ld.global.u32 	%r222, [%rd348];
$L__BB0_100:
	setp.eq.s64 	%p39, %rd42, 0;
	@%p39 bra 	$L__BB0_102;
	cvta.to.global.u64 	%rd349, %rd10;
	neg.s64 	%rd350, %rd4;
	shl.b64 	%rd351, %rd350, 3;
	and.b64  	%rd352, %rd351, 34359738360;
	add.s64 	%rd353, %rd349, %rd352;
	ld.global.u32 	%r183, [%rd353+4];
	neg.s32 	%r223, %r183;
	bra.uni 	$L__BB0_103;
$L__BB0_102:
	cvta.to.global.u64 	%rd354, %rd10;
	shl.b64 	%rd355, %rd4, 3;
	and.b64  	%rd356, %rd355, 17179869176;
	add.s64 	%rd357, %rd354, %rd356;
	ld.global.u32 	%r223, [%rd357];
$L__BB0_103:
	add.s32 	%r184, %r223, %r222;
	setp.gt.s32 	%p40, %r184, %r1;
	@%p40 bra 	$L__BB0_111;
	and.b64  	%rd358, %rd5, 2147483648;
	setp.eq.s64 	%p41, %rd358, 0;
	@%p41 bra 	$L__BB0_106;
	cvta.to.global.u64 	%rd359, %rd10;
	neg.s64 	%rd360, %rd5;
	shl.b64 	%rd361, %rd360, 3;
	and.b64  	%rd362, %rd361, 34359738360;
	add.s64 	%rd363, %rd359, %rd362;
	ld.global.u32 	%r185, [%rd363+4];
	neg.s32 	%r224, %r185;
	bra.uni 	$L__BB0_107;
$L__BB0_106:
	cvta.to.global.u64 	%rd364, %rd10;
	shl.b64 	%rd365, %rd5, 3;
	and.b64  	%rd366, %rd365, 17179869176;
	add.s64 	%rd367, %rd364, %rd366;
	ld.global.u32 	%r224, [%rd367];
$L__BB0_107:
	and.b64  	%rd368, %rd6, 2147483648;
	setp.eq.s64 	%p42, %rd368, 0;
	@%p42 bra 	$L__BB0_109;
	cvta.to.global.u64 	%rd369, %rd10;
	neg.s64 	%rd370, %rd6;
	shl.b64 	%rd371, %rd370, 3;
	and.b64  	%rd372, %rd371, 34359738360;
	add.s64 	%rd373, %rd369, %rd372;
	ld.global.u32 	%r186, [%rd373+4];
	neg.s32 	%r225, %r186;
	bra.uni 	$L__BB0_110;
$L__BB0_109:
	cvta.to.global.u64 	%rd374, %rd10;
	shl.b64 	%rd375, %rd6, 3;
	and.b64  	%rd376, %rd375, 17179869176;
	add.s64 	%rd377, %rd374, %rd376;
	ld.global.u32 	%r225, [%rd377];
$L__BB0_110:
	add.s32 	%r187, %r225, %r224;
	setp.le.s32 	%p43, %r187, %r2;
	@%p43 bra 	$L__BB0_114;
$L__BB0_111:
	setp.eq.s64 	%p44, %rd7, 0;
	@%p44 bra 	$L__BB0_113;
	cvta.to.global.u64 	%rd378, %rd10;
	neg.s64 	%rd379, %rd2;
	shl.b64 	%rd380, %rd379, 3;
	and.b64  	%rd381, %rd380, 34359738360;
	add.s64 	%rd382, %rd378, %rd381;
	mov.b32 	%r188, 0;
	st.global.u32 	[%rd382], %r188;
	ld.global.u64 	%rd383, [%rd1];
	cvta.to.global.u64 	%rd384, %rd383;
	add.s64 	%rd385, %rd384, %rd381;
	st.global.u32 	[%rd385+4], %r188;
	bra.uni 	$L__BB0_114;
$L__BB0_113:
	cvta.to.global.u64 	%rd386, %rd10;
	shl.b64 	%rd387, %rd2, 3;
	and.b64  	%rd388, %rd387, 17179869176;
	add.s64 	%rd389, %rd386, %rd388;
	mov.b32 	%r189, 0;
	st.global.u32 	[%rd389], %r189;
	st.global.u32 	[%rd389+4], %r189;
$L__BB0_114:
	ret;

}


// ===== COMPILED SASS (sm_100) =====

	.target	sm_100

	.elftype	@"ET_EXEC"


//--------------------- .note.nv.tkinfo           --------------------------
	.section	.note.nv.tkinfo,"",@"SHT_NOTE"
	.sectionflags	@"SHF_NOTE_NV_TKINFO"
	.tkinfo
        /*0018*/ 	.word	0x00000002
        /*0030*/ 	.string	""
        /*0030*/ 	.string	"ptxas"
        /*0030*/ 	.string	"Cuda compilation tools, release 13.0, V13.0.88"
        /*0030*/ 	.string	"Build cuda_13.0.r13.0/compiler.36424714_0"
        /*0030*/ 	.string	"-arch sm_100 -m 64 "



//--------------------- .note.nv.cuinfo           --------------------------
	.section	.note.nv.cuinfo,"",@"SHT_NOTE"
	.sectionflags	@"SHF_NOTE_NV_CUINFO"
        /*0018*/ 	.short	0x0002
        /*001a*/ 	.short	0x0064
        /*001c*/ 	.short	0x0082
	.zero		2


//--------------------- .nv.info                  --------------------------
	.section	.nv.info,"",@"SHT_CUDA_INFO"
	.align	4


	//----- nvinfo : EIATTR_REGCOUNT
	.align		4
        /*0000*/ 	.byte	0x04, 0x2f
        /*0002*/ 	.short	(.L_1 - .L_0)
	.align		4
.L_0:
        /*0004*/ 	.word	index@(_Z11propagate_k17ReifiedLogicalAndP6VStore)
        /*0008*/ 	.word	0x00000020


	//----- nvinfo : EIATTR_FRAME_SIZE
	.align		4
.L_1:
        /*000c*/ 	.byte	0x04, 0x11
        /*000e*/ 	.short	(.L_3 - .L_2)
	.align		4
.L_2:
        /*0010*/ 	.word	index@(_Z11propagate_k17ReifiedLogicalAndP6VStore)
        /*0014*/ 	.word	0x00000000


	//----- nvinfo : EIATTR_MIN_STACK_SIZE
	.align		4
.L_3:
        /*0018*/ 	.byte	0x04, 0x12
        /*001a*/ 	.short	(.L_5 - .L_4)
	.align		4
.L_4:
        /*001c*/ 	.word	index@(_Z11propagate_k17ReifiedLogicalAndP6VStore)
        /*0020*/ 	.word	0x00000000
.L_5:


//--------------------- .nv.compat                --------------------------
	.section	.nv.compat,"",@"SHT_CUDA_COMPAT_INFO"
	.align	4
        /*0000*/ 	.byte	0x02, 0x09, 0x00, 0x00, 0x02, 0x02, 0x01, 0x00, 0x02, 0x05, 0x05, 0x00, 0x03, 0x07, 0x01, 0x01
        /*0010*/ 	.byte	0x02, 0x03, 0x00, 0x00, 0x02, 0x06, 0x01, 0x00, 0x04, 0x0b, 0x08, 0x00, 0x09, 0x00, 0x00, 0x00
        /*0020*/ 	.byte	0x00, 0x00, 0x00, 0x00


//--------------------- .nv.info._Z11propagate_k17ReifiedLogicalAndP6VStore --------------------------
	.section	.nv.info._Z11propagate_k17ReifiedLogicalAndP6VStore,"",@"SHT_CUDA_INFO"
	.sectionflags	@""
	.align	4


	//----- nvinfo : EIATTR_CUDA_API_VERSION
	.align		4
        /*0000*/ 	.byte	0x04, 0x37
        /*0002*/ 	.short	(.L_7 - .L_6)
.L_6:
        /*0004*/ 	.word	0x00000082


	//----- nvinfo : EIATTR_KPARAM_INFO
	.align		4
.L_7:
        /*0008*/ 	.byte	0x04, 0x17
        /*000a*/ 	.short	(.L_9 - .L_8)
.L_8:
        /*000c*/ 	.word	0x00000000
        /*0010*/ 	.short	0x0001
        /*0012*/ 	.short	0x0038
        /*0014*/ 	.byte	0x00, 0xf5, 0x21, 0x00


	//----- nvinfo : EIATTR_KPARAM_INFO
	.align		4
.L_9:
        /*0018*/ 	.byte	0x04, 0x17
        /*001a*/ 	.short	(.L_11 - .L_10)
.L_10:
        /*001c*/ 	.word	0x00000000
        /*0020*/ 	.short	0x0000
        /*0022*/ 	.short	0x0000
        /*0024*/ 	.byte	0x00, 0xf0, 0xe1, 0x00


	//----- nvinfo : EIATTR_SPARSE_MMA_MASK
	.align		4
.L_11:
        /*0028*/ 	.byte	0x03, 0x50
        /*002a*/ 	.short	0x0000


	//----- nvinfo : EIATTR_MAXREG_COUNT
	.align		4
        /*002c*/ 	.byte	0x03, 0x1b
        /*002e*/ 	.short	0x00ff


	//----- nvinfo : EIATTR_MERCURY_ISA_VERSION
	.align		4
        /*0030*/ 	.byte	0x03, 0x5f
        /*0032*/ 	.short	0x0101


	//----- nvinfo : EIATTR_VRC_CTA_INIT_COUNT
	.align		4
        /*0034*/ 	.byte	0x02, 0x4a
	.zero		1
	.zero		1


	//----- nvinfo : EIATTR_EXIT_INSTR_OFFSETS
	.align		4
        /*0038*/ 	.byte	0x04, 0x1c
        /*003a*/ 	.short	(.L_13 - .L_12)


	//   ....[0]....
.L_12:
        /*003c*/ 	.word	0x00001200


	//   ....[1]....
        /*0040*/ 	.word	0x00001290


	//   ....[2]....
        /*0044*/ 	.word	0x000024d0


	//   ....[3]....
        /*0048*/ 	.word	0x00002560


	//   ....[4]....
        /*004c*/ 	.word	0x00002c20


	//   ....[5]....
        /*0050*/ 	.word	0x00002cc0


	//   ....[6]....
        /*0054*/ 	.word	0x000031d0


	//   ....[7]....
        /*0058*/ 	.word	0x000032c0


	//   ....[8]....
        /*005c*/ 	.word	0x00003350


	//----- nvinfo : EIATTR_CBANK_PARAM_SIZE
	.align		4
.L_13:
        /*0060*/ 	.byte	0x03, 0x19
        /*0062*/ 	.short	0x0040


	//----- nvinfo : EIATTR_PARAM_CBANK
	.align		4
        /*0064*/ 	.byte	0x04, 0x0a
        /*0066*/ 	.short	(.L_15 - .L_14)
	.align		4
.L_14:
        /*0068*/ 	.word	index@(.nv.constant0._Z11propagate_k17ReifiedLogicalAndP6VStore)
        /*006c*/ 	.short	0x0380
        /*006e*/ 	.short	0x0040


	//----- nvinfo : EIATTR_SW_WAR
	.align		4
.L_15:
        /*0070*/ 	.byte	0x04, 0x36
        /*0072*/ 	.short	(.L_17 - .L_16)
.L_16:
        /*0074*/ 	.word	0x00000008
.L_17:


//--------------------- .nv.callgraph             --------------------------
	.section	.nv.callgraph,"",@"SHT_CUDA_CALLGRAPH"
	.align	4
	.sectionentsize	8
	.align		4
        /*0000*/ 	.word	0x00000000
	.align		4
        /*0004*/ 	.word	0xffffffff
	.align		4
        /*0008*/ 	.word	0x00000000
	.align		4
        /*000c*/ 	.word	0xfffffffe
	.align		4
        /*0010*/ 	.word	0x00000000
	.align		4
        /*0014*/ 	.word	0xfffffffd
	.align		4
        /*0018*/ 	.word	0x00000000
	.align		4
        /*001c*/ 	.word	0xfffffffc


//--------------------- .text._Z11propagate_k17ReifiedLogicalAndP6VStore --------------------------
	.section	.text._Z11propagate_k17ReifiedLogicalAndP6VStore,"ax",@progbits
	.align	128
        .global         _Z11propagate_k17ReifiedLogicalAndP6VStore
        .type           _Z11propagate_k17ReifiedLogicalAndP6VStore,@function
        .size           _Z11propagate_k17ReifiedLogicalAndP6VStore,(.L_x_7 - _Z11propagate_k17ReifiedLogicalAndP6VStore)
        .other          _Z11propagate_k17ReifiedLogicalAndP6VStore,@"STO_CUDA_ENTRY STV_DEFAULT"
_Z11propagate_k17ReifiedLogicalAndP6VStore:
.text._Z11propagate_k17ReifiedLogicalAndP6VStore:
[----:B------:R-:W-:Y:S08]  /*0000*/  LDC R1, c[0x0][0x37c] ;  /* 0x0000df00ff017b82 */ /* 0x000ff00000000800 */
[----:B------:R-:W0:Y:S01]  /*0010*/  LDC.64 R2, c[0x0][0x3b8] ;  /* 0x0000ee00ff027b82 */ /* 0x000e220000000a00 */
[----:B------:R-:W0:Y:S07]  /*0020*/  LDCU.64 UR6, c[0x0][0x358] ;  /* 0x00006b00ff0677ac */ /* 0x000e2e0008000a00 */
[----:B------:R-:W1:Y:S01]  /*0030*/  LDC.64 R4, c[0x0][0x380] ;  /* 0x0000e000ff047b82 */ /* 0x000e620000000a00 */
[----:B0-----:R-:W2:Y:S01]  /*0040*/  LDG.E.64 R6, desc[UR6][R2.64] ;  /* 0x0000000602067981 */ /* 0x001ea2000c1e1b00 */
[----:B-1----:R-:W-:-:S04]  /*0050*/  LOP3.LUT R0, R4, 0x80000000, RZ, 0xc0, !PT ;  /* 0x8000000004007812 */ /* 0x002fc800078ec0ff */
[----:B------:R-:W-:-:S04]  /*0060*/  ISETP.NE.U32.AND P0, PT, R0, RZ, PT ;  /* 0x000000ff0000720c */ /* 0x000fc80003f05070 */
[----:B------:R-:W-:-:S13]  /*0070*/  ISETP.NE.AND.EX P0, PT, RZ, RZ, PT, P0 ;  /* 0x000000ffff00720c */ /* 0x000fda0003f05300 */
[----:B------:R-:W-:-:S05]  /*0080*/  @P0 IADD3 R0, P1, PT, RZ, -R4, RZ ;  /* 0x80000004ff000210 */ /* 0x000fca0007f3e0ff */
[----:B------:R-:W-:Y:S02]  /*0090*/  @P0 IMAD.X R11, RZ, RZ, ~R5, P1 ;  /* 0x000000ffff0b0224 */ /* 0x000fe400008e0e05 */
[----:B------:R-:W-:-:S03]  /*00a0*/  @P0 IMAD.SHL.U32 R9, R0, 0x8, RZ ;  /* 0x0000000800090824 */ /* 0x000fc600078e00ff */
[----:B------:R-:W-:Y:S02]  /*00b0*/  @P0 SHF.L.U64.HI R0, R0, 0x3, R11 ;  /* 0x0000000300000819 */ /* 0x000fe4000001020b */
[----:B------:R-:W-:Y:S02]  /*00c0*/  @P0 LOP3.LUT R9, R9, 0xfffffff8, RZ, 0xc0, !PT ;  /* 0xfffffff809090812 */ /* 0x000fe400078ec0ff */
[----:B------:R-:W-:Y:S02]  /*00d0*/  @P0 LOP3.LUT R0, R0, 0x7, RZ, 0xc0, !PT ;  /* 0x0000000700000812 */ /* 0x000fe400078ec0ff */
[----:B--2---:R-:W-:-:S05]  /*00e0*/  @P0 IADD3 R8, P1, PT, R6, R9, RZ ;  /* 0x0000000906080210 */ /* 0x004fca0007f3e0ff */
[----:B------:R-:W-:-:S05]  /*00f0*/  @P0 IMAD.X R9, R7, 0x1, R0, P1 ;  /* 0x0000000107090824 */ /* 0x000fca00008e0600 */
[----:B------:R-:W2:Y:S04]  /*0100*/  @P0 LDG.E R0, desc[UR6][R8.64+0x4] ;  /* 0x0000040608000981 */ /* 0x000ea8000c1e1900 */
[----:B------:R-:W3:Y:S01]  /*0110*/  @P0 LDG.E R12, desc[UR6][R8.64] ;  /* 0x00000006080c0981 */ /* 0x000ee2000c1e1900 */
[----:B------:R-:W-:-:S04]  /*0120*/  IMAD.WIDE.U32 R10, R4, 0x8, RZ ;  /* 0x00000008040a7825 */ /* 0x000fc800078e00ff */
[----:B------:R-:W-:-:S04]  /*0130*/  IMAD.SHL.U32 R13, R5, 0x8, RZ ;  /* 0x00000008050d7824 */ /* 0x000fc800078e00ff */
[----:B------:R-:W-:Y:S01]  /*0140*/  IMAD.IADD R14, R11, 0x1, R13 ;  /* 0x000000010b0e7824 */ /* 0x000fe200078e020d */
[----:B------:R-:W-:-:S04]  /*0150*/  @!P0 LOP3.LUT R11, R10, 0xfffffff8, RZ, 0xc0, !PT ;  /* 0xfffffff80a0b8812 */ /* 0x000fc800078ec0ff */
[----:B------:R-:W-:Y:S02]  /*0160*/  @!P0 LOP3.LUT R14, R14, 0x3, RZ, 0xc0, !PT ;  /* 0x000000030e0e8812 */ /* 0x000fe400078ec0ff */
[----:B------:R-:W-:-:S05]  /*0170*/  @!P0 IADD3 R10, P1, PT, R6, R11, RZ ;  /* 0x0000000b060a8210 */ /* 0x000fca0007f3e0ff */
[----:B------:R-:W-:Y:S02]  /*0180*/  @!P0 IMAD.X R11, R7, 0x1, R14, P1 ;  /* 0x00000001070b8824 */ /* 0x000fe400008e060e */
[----:B--2---:R-:W-:Y:S02]  /*0190*/  @P0 IMAD.MOV R0, RZ, RZ, -R0 ;  /* 0x000000ffff000224 */ /* 0x004fe400078e0a00 */
[----:B---3--:R-:W-:-:S04]  /*01a0*/  @P0 IMAD.MOV R13, RZ, RZ, -R12 ;  /* 0x000000ffff0d0224 */ /* 0x008fc800078e0a0c */
[----:B------:R-:W2:Y:S04]  /*01b0*/  @!P0 LDG.E R0, desc[UR6][R10.64] ;  /* 0x000000060a008981 */ /* 0x000ea8000c1e1900 */
[----:B------:R-:W2:Y:S02]  /*01c0*/  @!P0 LDG.E R13, desc[UR6][R10.64+0x4] ;  /* 0x000004060a0d8981 */ /* 0x000ea4000c1e1900 */
[----:B--2---:R-:W-:Y:S01]  /*01d0*/  LOP3.LUT P1, RZ, R0, R13, RZ, 0xfc, !PT ;  /* 0x0000000d00ff7212 */ /* 0x004fe2000782fcff */
[--C-:B------:R-:W-:Y:S02]  /*01e0*/  @P0 IMAD.MOV.U32 R0, RZ, RZ, R7.reuse ;  /* 0x000000ffff000224 */ /* 0x100fe400078e0007 */
[----:B------:R-:W-:-:S10]  /*01f0*/  @!P0 IMAD.MOV.U32 R0, RZ, RZ, R7 ;  /* 0x000000ffff008224 */ /* 0x000fd400078e0007 */
[----:B------:R-:W-:Y:S05]  /*0200*/  @P1 BRA `(.L_x_0) ;  /* 0x0000001000241947 */ /* 0x000fea0003800000 */
[----:B------:R-:W0:Y:S01]  /*0210*/  LDC.64 R8, c[0x0][0x390] ;  /* 0x0000e400ff087b82 */ /* 0x000e220000000a00 */
[----:B------:R-:W1:Y:S07]  /*0220*/  LDCU UR4, c[0x0][0x398] ;  /* 0x00007300ff0477ac */ /* 0x000e6e0008000800 */
[----:B------:R-:W2:Y:S01]  /*0230*/  LDC.64 R4, c[0x0][0x388] ;  /* 0x0000e200ff047b82 */ /* 0x000ea20000000a00 */
[----:B0-----:R-:W-:Y:S01]  /*0240*/  IADD3 R7, P2, PT, RZ, -R8, RZ ;  /* 0x80000008ff077210 */ /* 0x001fe20007f5e0ff */
[----:B------:R-:W-:-:S03]  /*0250*/  IMAD.SHL.U32 R13, R9, 0x8, RZ ;  /* 0x00000008090d7824 */ /* 0x000fc600078e00ff */
[----:B------:R-:W-:-:S04]  /*0260*/  LOP3.LUT R10, R7, 0x80000000, RZ, 0xc0, !PT ;  /* 0x80000000070a7812 */ /* 0x000fc800078ec0ff */
[----:B------:R-:W-:Y:S01]  /*0270*/  ISETP.NE.U32.AND P0, PT, R10, RZ, PT ;  /* 0x000000ff0a00720c */ /* 0x000fe20003f05070 */
[----:B--2---:R-:W-:Y:S02]  /*0280*/  IMAD.MOV R12, RZ, RZ, -R4 ;  /* 0x000000ffff0c7224 */ /* 0x004fe400078e0a04 */
[----:B------:R-:W-:Y:S01]  /*0290*/  IMAD.WIDE.U32 R10, R8, 0x8, RZ ;  /* 0x00000008080a7825 */ /* 0x000fe200078e00ff */
[----:B------:R-:W-:Y:S02]  /*02a0*/  ISETP.NE.AND.EX P0, PT, RZ, RZ, PT, P0 ;  /* 0x000000ffff00720c */ /* 0x000fe40003f05300 */
[----:B------:R-:W-:Y:S01]  /*02b0*/  LOP3.LUT R12, R12, 0x80000000, RZ, 0xc0, !PT ;  /* 0x800000000c0c7812 */ /* 0x000fe200078ec0ff */
[----:B------:R-:W-:Y:S02]  /*02c0*/  IMAD.IADD R13, R11, 0x1, R13 ;  /* 0x000000010b0d7824 */ /* 0x000fe400078e020d */
[----:B------:R-:W-:Y:S01]  /*02d0*/  IMAD.SHL.U32 R17, R5, 0x8, RZ ;  /* 0x0000000805117824 */ /* 0x000fe200078e00ff */
[----:B------:R-:W-:-:S04]  /*02e0*/  ISETP.NE.U32.AND P1, PT, R12, RZ, PT ;  /* 0x000000ff0c00720c */ /* 0x000fc80003f25070 */
[----:B------:R-:W-:-:S03]  /*02f0*/  ISETP.NE.AND.EX P1, PT, RZ, RZ, PT, P1 ;  /* 0x000000ffff00720c */ /* 0x000fc60003f25310 */
[----:B------:R-:W-:Y:S02]  /*0300*/  @P0 LOP3.LUT R11, R10, 0xfffffff8, RZ, 0xc0, !PT ;  /* 0xfffffff80a0b0812 */ /* 0x000fe400078ec0ff */
[----:B------:R-:W-:Y:S02]  /*0310*/  @P0 LOP3.LUT R13, R13, 0x7, RZ, 0xc0, !PT ;  /* 0x000000070d0d0812 */ /* 0x000fe400078ec0ff */
[----:B------:R-:W-:Y:S01]  /*0320*/  @P0 IADD3 R14, P3, PT, R6, R11, RZ ;  /* 0x0000000b060e0210 */ /* 0x000fe20007f7e0ff */
[----:B------:R-:W-:-:S04]  /*0330*/  IMAD.WIDE.U32 R10, R4, 0x8, RZ ;  /* 0x00000008040a7825 */ /* 0x000fc800078e00ff */
[----:B------:R-:W-:Y:S02]  /*0340*/  @P0 IMAD.X R15, R0, 0x1, R13, P3 ;  /* 0x00000001000f0824 */ /* 0x000fe400018e060d */
[----:B------:R-:W-:Y:S01]  /*0350*/  IMAD.IADD R13, R11, 0x1, R17 ;  /* 0x000000010b0d7824 */ /* 0x000fe200078e0211 */
[----:B------:R-:W-:Y:S02]  /*0360*/  @P1 LOP3.LUT R11, R10, 0xfffffff8, RZ, 0xc0, !PT ;  /* 0xfffffff80a0b1812 */ /* 0x000fe400078ec0ff */
[----:B------:R0:W2:Y:S02]  /*0370*/  @P0 LDG.E R14, desc[UR6][R14.64+0x4] ;  /* 0x000004060e0e0981 */ /* 0x0000a4000c1e1900 */
[----:B------:R-:W-:Y:S02]  /*0380*/  @P1 LOP3.LUT R13, R13, 0x7, RZ, 0xc0, !PT ;  /* 0x000000070d0d1812 */ /* 0x000fe400078ec0ff */
[----:B------:R-:W-:-:S05]  /*0390*/  @P1 IADD3 R18, P3, PT, R6, R11, RZ ;  /* 0x0000000b06121210 */ /* 0x000fca0007f7e0ff */
[----:B------:R-:W-:-:S05]  /*03a0*/  @P1 IMAD.X R19, R0, 0x1, R13, P3 ;  /* 0x0000000100131824 */ /* 0x000fca00018e060d */
[----:B------:R-:W3:Y:S01]  /*03b0*/  @P1 LDG.E R13, desc[UR6][R18.64] ;  /* 0x00000006120d1981 */ /* 0x000ee2000c1e1900 */
[----:B------:R-:W-:Y:S01]  /*03c0*/  IMAD.X R10, RZ, RZ, ~R9, P2 ;  /* 0x000000ffff0a7224 */ /* 0x000fe200010e0e09 */
[----:B------:R-:W-:Y:S01]  /*03d0*/  IADD3 R12, P2, PT, RZ, -R4, RZ ;  /* 0x80000004ff0c7210 */ /* 0x000fe20007f5e0ff */
[----:B------:R-:W-:-:S03]  /*03e0*/  @!P0 IMAD.SHL.U32 R17, R7, 0x8, RZ ;  /* 0x0000000807118824 */ /* 0x000fc600078e00ff */
[----:B------:R-:W-:Y:S01]  /*03f0*/  @!P0 SHF.L.U64.HI R21, R7, 0x3, R10 ;  /* 0x0000000307158819 */ /* 0x000fe2000001020a */
[----:B------:R-:W-:Y:S01]  /*0400*/  IMAD.X R11, RZ, RZ, ~R5, P2 ;  /* 0x000000ffff0b7224 */ /* 0x000fe200010e0e05 */
[----:B------:R-:W-:Y:S01]  /*0410*/  @!P0 LOP3.LUT R17, R17, 0xfffffff8, RZ, 0xc0, !PT ;  /* 0xfffffff811118812 */ /* 0x000fe200078ec0ff */
[----:B0-----:R-:W-:Y:S01]  /*0420*/  @!P1 IMAD.SHL.U32 R15, R12, 0x8, RZ ;  /* 0x000000080c0f9824 */ /* 0x001fe200078e00ff */
[----:B------:R-:W-:Y:S01]  /*0430*/  @!P0 LOP3.LUT R21, R21, 0x3, RZ, 0xc0, !PT ;  /* 0x0000000315158812 */ /* 0x000fe200078ec0ff */
[----:B------:R-:W4:Y:S01]  /*0440*/  @P1 LDG.E R18, desc[UR6][R18.64+0x4] ;  /* 0x0000040612121981 */ /* 0x000f22000c1e1900 */
[----:B------:R-:W-:Y:S02]  /*0450*/  @!P0 IADD3 R16, P3, PT, R6, R17, RZ ;  /* 0x0000001106108210 */ /* 0x000fe40007f7e0ff */
[----:B------:R-:W-:-:S03]  /*0460*/  @!P1 LOP3.LUT R15, R15, 0xfffffff8, RZ, 0xc0, !PT ;  /* 0xfffffff80f0f9812 */ /* 0x000fc600078ec0ff */
[----:B------:R-:W-:Y:S01]  /*0470*/  @!P0 IMAD.X R17, R0, 0x1, R21, P3 ;  /* 0x0000000100118824 */ /* 0x000fe200018e0615 */
[----:B------:R-:W-:-:S04]  /*0480*/  @!P1 SHF.L.U64.HI R21, R12, 0x3, R11 ;  /* 0x000000030c159819 */ /* 0x000fc8000001020b */
[----:B------:R-:W-:Y:S01]  /*0490*/  @!P1 LOP3.LUT R21, R21, 0x3, RZ, 0xc0, !PT ;  /* 0x0000000315159812 */ /* 0x000fe200078ec0ff */
[----:B--2---:R-:W-:Y:S01]  /*04a0*/  @P0 IMAD.MOV R20, RZ, RZ, -R14 ;  /* 0x000000ffff140224 */ /* 0x004fe200078e0a0e */
[----:B------:R-:W-:-:S05]  /*04b0*/  @!P1 IADD3 R14, P2, PT, R6, R15, RZ ;  /* 0x0000000f060e9210 */ /* 0x000fca0007f5e0ff */
[----:B------:R0:W2:Y:S01]  /*04c0*/  @!P0 LDG.E R20, desc[UR6][R16.64] ;  /* 0x0000000610148981 */ /* 0x0000a2000c1e1900 */
[----:B------:R-:W-:Y:S02]  /*04d0*/  @!P1 IMAD.X R15, R0, 0x1, R21, P2 ;  /* 0x00000001000f9824 */ /* 0x000fe400010e0615 */
[----:B---3--:R-:W-:-:S06]  /*04e0*/  @P1 IMAD.MOV R13, RZ, RZ, -R13 ;  /* 0x000000ffff0d1224 */ /* 0x008fcc00078e0a0d */
[----:B------:R-:W3:Y:S01]  /*04f0*/  @!P1 LDG.E R13, desc[UR6][R14.64+0x4] ;  /* 0x000004060e0d9981 */ /* 0x000ee2000c1e1900 */
[C---:B------:R-:W-:Y:S01]  /*0500*/  @P1 IMAD.SHL.U32 R21, R4.reuse, 0x8, RZ ;  /* 0x0000000804151824 */ /* 0x040fe200078e00ff */
[----:B-1----:R-:W-:Y:S01]  /*0510*/  ULOP3.LUT UR4, URZ, UR4, URZ, 0x33, !UPT ;  /* 0x00000004ff047292 */ /* 0x002fe2000f8e33ff */
[----:B------:R-:W-:-:S03]  /*0520*/  @P1 SHF.L.U64.HI R23, R4, 0x3, R5 ;  /* 0x0000000304171819 */ /* 0x000fc60000010205 */
[----:B------:R-:W-:Y:S02]  /*0530*/  @P1 LOP3.LUT R21, R21, 0xfffffff8, RZ, 0xc0, !PT ;  /* 0xfffffff815151812 */ /* 0x000fe400078ec0ff */
[----:B------:R-:W-:Y:S02]  /*0540*/  @P1 LOP3.LUT R23, R23, 0x7, RZ, 0xc0, !PT ;  /* 0x0000000717171812 */ /* 0x000fe400078ec0ff */
[----:B0-----:R-:W-:Y:S01]  /*0550*/  @P1 IADD3 R16, P2, PT, R6, R21, RZ ;  /* 0x0000001506101210 */ /* 0x001fe20007f5e0ff */
[----:B----4-:R-:W-:-:S04]  /*0560*/  @P1 IMAD.MOV R25, RZ, RZ, -R18 ;  /* 0x000000ffff191224 */ /* 0x010fc800078e0a12 */
[----:B------:R-:W-:Y:S02]  /*0570*/  @P1 IMAD.X R17, R0, 0x1, R23, P2 ;  /* 0x0000000100111824 */ /* 0x000fe400010e0617 */
[----:B------:R-:W4:Y:S01]  /*0580*/  @!P1 LDG.E R25, desc[UR6][R14.64] ;  /* 0x000000060e199981 */ /* 0x000f22000c1e1900 */
[----:B--2---:R-:W-:-:S05]  /*0590*/  IMAD.MOV R20, RZ, RZ, -R20 ;  /* 0x000000ffff147224 */ /* 0x004fca00078e0a14 */
[----:B---3--:R-:W-:-:S05]  /*05a0*/  VIADDMNMX R13, R20, UR4, R13, PT ;  /* 0x00000004140d7c46 */ /* 0x008fca000b80010d */
[----:B------:R-:W-:-:S05]  /*05b0*/  @P1 IMAD.MOV R27, RZ, RZ, -R13 ;  /* 0x000000ffff1b1224 */ /* 0x000fca00078e0a0d */
[----:B------:R0:W-:Y:S04]  /*05c0*/  @P1 STG.E desc[UR6][R16.64], R27 ;  /* 0x0000001b10001986 */ /* 0x0001e8000c101906 */
[----:B------:R-:W2:Y:S01]  /*05d0*/  @P1 LDG.E.64 R18, desc[UR6][R2.64] ;  /* 0x0000000602121981 */ /* 0x000ea2000c1e1b00 */
[C---:B------:R-:W-:Y:S01]  /*05e0*/  @!P1 IMAD.SHL.U32 R22, R12.reuse, 0x8, RZ ;  /* 0x000000080c169824 */ /* 0x040fe200078e00ff */
[----:B------:R-:W-:-:S04]  /*05f0*/  @!P1 SHF.L.U64.HI R20, R12, 0x3, R11 ;  /* 0x000000030c149819 */ /* 0x000fc8000001020b */
[----:B------:R-:W-:Y:S02]  /*0600*/  @!P1 LOP3.LUT R29, R22, 0xfffffff8, RZ, 0xc0, !PT ;  /* 0xfffffff8161d9812 */ /* 0x000fe400078ec0ff */
[----:B------:R-:W-:Y:S02]  /*0610*/  @!P1 LOP3.LUT R22, R20, 0x3, RZ, 0xc0, !PT ;  /* 0x0000000314169812 */ /* 0x000fe400078ec0ff */
[----:B------:R-:W-:Y:S02]  /*0620*/  @!P1 IADD3 R20, P3, PT, R6, R29, RZ ;  /* 0x0000001d06149210 */ /* 0x000fe40007f7e0ff */
[----:B--2---:R-:W-:-:S03]  /*0630*/  @P1 IADD3 R18, P2, PT, R18, R21, RZ ;  /* 0x0000001512121210 */ /* 0x004fc60007f5e0ff */
[----:B------:R-:W-:Y:S02]  /*0640*/  @!P1 IMAD.X R21, R0, 0x1, R22, P3 ;  /* 0x0000000100159824 */ /* 0x000fe400018e0616 */
[----:B------:R-:W-:Y:S02]  /*0650*/  @P1 IMAD.X R19, R19, 0x1, R23, P2 ;  /* 0x0000000113131824 */ /* 0x000fe400010e0617 */
[----:B------:R-:W-:-:S05]  /*0660*/  @P1 IMAD.MOV R23, RZ, RZ, -R25 ;  /* 0x000000ffff171224 */ /* 0x000fca00078e0a19 */
[----:B------:R-:W-:Y:S04]  /*0670*/  @P1 STG.E desc[UR6][R18.64+0x4], R23 ;  /* 0x0000041712001986 */ /* 0x000fe8000c101906 */
[----:B----4-:R-:W-:Y:S04]  /*0680*/  @!P1 STG.E desc[UR6][R20.64], R25 ;  /* 0x0000001914009986 */ /* 0x010fe8000c101906 */
[----:B------:R1:W-:Y:S04]  /*0690*/  @!P1 STG.E desc[UR6][R20.64+0x4], R13 ;  /* 0x0000040d14009986 */ /* 0x0003e8000c101906 */
[----:B------:R-:W2:Y:S01]  /*06a0*/  @P0 LDG.E.64 R14, desc[UR6][R2.64] ;  /* 0x00000006020e0981 */ /* 0x000ea2000c1e1b00 */
[C---:B0-----:R-:W-:Y:S01]  /*06b0*/  @P0 IMAD.SHL.U32 R17, R8.reuse, 0x8, RZ ;  /* 0x0000000808110824 */ /* 0x041fe200078e00ff */
[----:B------:R-:W-:-:S04]  /*06c0*/  @P0 SHF.L.U64.HI R0, R8, 0x3, R9 ;  /* 0x0000000308000819 */ /* 0x000fc80000010209 */
[----:B------:R-:W-:Y:S02]  /*06d0*/  @P0 LOP3.LUT R17, R17, 0xfffffff8, RZ, 0xc0, !PT ;  /* 0xfffffff811110812 */ /* 0x000fe400078ec0ff */
[----:B------:R-:W-:Y:S02]  /*06e0*/  @P0 LOP3.LUT R0, R0, 0x7, RZ, 0xc0, !PT ;  /* 0x0000000700000812 */ /* 0x000fe400078ec0ff */
[----:B--2---:R-:W-:-:S05]  /*06f0*/  @P0 IADD3 R16, P2, PT, R14, R17, RZ ;  /* 0x000000110e100210 */ /* 0x004fca0007f5e0ff */
[----:B------:R-:W-:Y:S02]  /*0700*/  @P0 IMAD.X R17, R15, 0x1, R0, P2 ;  /* 0x000000010f110824 */ /* 0x000fe400010e0600 */
[----:B------:R-:W2:Y:S01]  /*0710*/  @!P0 LDG.E.64 R14, desc[UR6][R2.64] ;  /* 0x00000006020e8981 */ /* 0x000ea2000c1e1b00 */
[C---:B------:R-:W-:Y:S01]  /*0720*/  @P1 IMAD.SHL.U32 R0, R4.reuse, 0x8, RZ ;  /* 0x0000000804001824 */ /* 0x040fe200078e00ff */
[----:B------:R-:W-:-:S04]  /*0730*/  @P1 SHF.L.U64.HI R4, R4, 0x3, R5 ;  /* 0x0000000304041819 */ /* 0x000fc80000010205 */
[----:B------:R-:W-:Y:S02]  /*0740*/  @P1 LOP3.LUT R5, R0, 0xfffffff8, RZ, 0xc0, !PT ;  /* 0xfffffff800051812 */ /* 0x000fe400078ec0ff */
[----:B------:R-:W-:Y:S02]  /*0750*/  @P1 LOP3.LUT R0, R4, 0x7, RZ, 0xc0, !PT ;  /* 0x0000000704001812 */ /* 0x000fe400078ec0ff */
[----:B--2---:R-:W-:-:S05]  /*0760*/  @P1 IADD3 R4, P2, PT, R14, R5, RZ ;  /* 0x000000050e041210 */ /* 0x004fca0007f5e0ff */
[----:B------:R-:W-:Y:S02]  /*0770*/  @P1 IMAD.X R5, R15, 0x1, R0, P2 ;  /* 0x000000010f051824 */ /* 0x000fe400010e0600 */
[----:B------:R-:W2:Y:S04]  /*0780*/  @P0 LDG.E R0, desc[UR6][R16.64] ;  /* 0x0000000610000981 */ /* 0x000ea8000c1e1900 */
[----:B------:R-:W3:Y:S01]  /*0790*/  @P1 LDG.E R4, desc[UR6][R4.64+0x4] ;  /* 0x0000040604041981 */ /* 0x000ee2000c1e1900 */
[C---:B------:R-:W-:Y:S01]  /*07a0*/  @!P1 IMAD.SHL.U32 R6, R12.reuse, 0x8, RZ ;  /* 0x000000080c069824 */ /* 0x040fe200078e00ff */
[----:B------:R-:W-:-:S04]  /*07b0*/  @!P1 SHF.L.U64.HI R11, R12, 0x3, R11 ;  /* 0x000000030c0b9819 */ /* 0x000fc8000001020b */
[----:B------:R-:W-:Y:S01]  /*07c0*/  @!P1 LOP3.LUT R19, R6, 0xfffffff8, RZ, 0xc0, !PT ;  /* 0xfffffff806139812 */ /* 0x000fe200078ec0ff */
[----:B------:R-:W4:Y:S01]  /*07d0*/  @P0 LDG.E R16, desc[UR6][R16.64+0x4] ;  /* 0x0000040610100981 */ /* 0x000f22000c1e1900 */
[----:B------:R-:W-:Y:S02]  /*07e0*/  @!P1 LOP3.LUT R6, R11, 0x3, RZ, 0xc0, !PT ;  /* 0x000000030b069812 */ /* 0x000fe400078ec0ff */
[----:B------:R-:W-:Y:S01]  /*07f0*/  @!P1 IADD3 R18, P2, PT, R14, R19, RZ ;  /* 0x000000130e129210 */ /* 0x000fe20007f5e0ff */
[----:B------:R-:W-:-:S04]  /*0800*/  @!P0 IMAD.SHL.U32 R12, R7, 0x8, RZ ;  /* 0x00000008070c8824 */ /* 0x000fc800078e00ff */
[----:B------:R-:W-:Y:S01]  /*0810*/  @!P1 IMAD.X R19, R15, 0x1, R6, P2 ;  /* 0x000000010f139824 */ /* 0x000fe200010e0606 */
[----:B------:R-:W-:Y:S02]  /*0820*/  @!P0 SHF.L.U64.HI R11, R7, 0x3, R10 ;  /* 0x00000003070b8819 */ /* 0x000fe4000001020a */
[----:B-1----:R-:W-:Y:S01]  /*0830*/  @!P0 LOP3.LUT R13, R12, 0xfffffff8, RZ, 0xc0, !PT ;  /* 0xfffffff80c0d8812 */ /* 0x002fe200078ec0ff */
[----:B---3--:R-:W-:Y:S01]  /*0840*/  @P1 IMAD.MOV R6, RZ, RZ, -R4 ;  /* 0x000000ffff061224 */ /* 0x008fe200078e0a04 */
[----:B------:R-:W-:-:S05]  /*0850*/  @!P0 LOP3.LUT R4, R11, 0x3, RZ, 0xc0, !PT ;  /* 0x000000030b048812 */ /* 0x000fca00078ec0ff */
[----:B------:R0:W3:Y:S01]  /*0860*/  @!P1 LDG.E R6, desc[UR6][R18.64] ;  /* 0x0000000612069981 */ /* 0x0000e2000c1e1900 */
[----:B------:R-:W-:Y:S01]  /*0870*/  @!P0 IADD3 R12, P1, PT, R14, R13, RZ ;  /* 0x0000000d0e0c8210 */ /* 0x000fe20007f3e0ff */
[----:B--2---:R-:W-:-:S04]  /*0880*/  @P0 IMAD.MOV R0, RZ, RZ, -R0 ;  /* 0x000000ffff000224 */ /* 0x004fc800078e0a00 */
[----:B------:R-:W-:-:S05]  /*0890*/  @!P0 IMAD.X R13, R15, 0x1, R4, P1 ;  /* 0x000000010f0d8824 */ /* 0x000fca00008e0604 */
[----:B------:R-:W2:Y:S01]  /*08a0*/  @!P0 LDG.E R0, desc[UR6][R12.64+0x4] ;  /* 0x000004060c008981 */ /* 0x000ea2000c1e1900 */
[----:B------:R-:W-:-:S05]  /*08b0*/  @P0 IMAD.SHL.U32 R11, R8, 0x8, RZ ;  /* 0x00000008080b0824 */ /* 0x000fca00078e00ff */
[----:B------:R-:W-:Y:S01]  /*08c0*/  @P0 LOP3.LUT R11, R11, 0xfffffff8, RZ, 0xc0, !PT ;  /* 0xfffffff80b0b0812 */ /* 0x000fe200078ec0ff */
[----:B----4-:R-:W-:-:S03]  /*08d0*/  @P0 IMAD.MOV R16, RZ, RZ, -R16 ;  /* 0x000000ffff100224 */ /* 0x010fc600078e0a10 */
[----:B0-----:R-:W-:-:S03]  /*08e0*/  @P0 IADD3 R18, P1, PT, R14, R11, RZ ;  /* 0x0000000b0e120210 */ /* 0x001fc60007f3e0ff */
[----:B------:R-:W4:Y:S01]  /*08f0*/  @!P0 LDG.E R16, desc[UR6][R12.64] ;  /* 0x000000060c108981 */ /* 0x000f22000c1e1900 */
[----:B---3--:R-:W-:Y:S01]  /*0900*/  IMAD.MOV R5, RZ, RZ, -R6 ;  /* 0x000000ffff057224 */ /* 0x008fe200078e0a06 */
[----:B------:R-:W-:-:S04]  /*0910*/  @P0 SHF.L.U64.HI R6, R8, 0x3, R9 ;  /* 0x0000000308060819 */ /* 0x000fc80000010209 */
[----:B------:R-:W-:Y:S02]  /*0920*/  @P0 LOP3.LUT R6, R6, 0x7, RZ, 0xc0, !PT ;  /* 0x0000000706060812 */ /* 0x000fe400078ec0ff */
[----:B--2---:R-:W-:-:S03]  /*0930*/  VIADDMNMX R0, R5, UR4, R0, PT ;  /* 0x0000000405007c46 */ /* 0x004fc6000b800100 */
[----:B------:R-:W-:Y:S01]  /*0940*/  @P0 IMAD.X R19, R15, 0x1, R6, P1 ;  /* 0x000000010f130824 */ /* 0x000fe200008e0606 */
[----:B------:R-:W0:Y:S01]  /*0950*/  LDC.64 R4, c[0x0][0x3a0] ;  /* 0x0000e800ff047b82 */ /* 0x000e220000000a00 */
[----:B------:R-:W-:Y:S01]  /*0960*/  @!P0 IMAD.SHL.U32 R20, R7, 0x8, RZ ;  /* 0x0000000807148824 */ /* 0x000fe200078e00ff */
[----:B------:R-:W1:Y:S01]  /*0970*/  LDCU UR4, c[0x0][0x3b0] ;  /* 0x00007600ff0477ac */ /* 0x000e620008000800 */
[----:B------:R-:W-:-:S05]  /*0980*/  @P0 IMAD.MOV R21, RZ, RZ, -R0 ;  /* 0x000000ffff150224 */ /* 0x000fca00078e0a00 */
[----:B------:R2:W-:Y:S04]  /*0990*/  @P0 STG.E desc[UR6][R18.64], R21 ;  /* 0x0000001512000986 */ /* 0x0005e8000c101906 */
[----:B------:R-:W3:Y:S01]  /*09a0*/  @P0 LDG.E.64 R8, desc[UR6][R2.64] ;  /* 0x0000000602080981 */ /* 0x000ee2000c1e1b00 */
[----:B------:R-:W-:Y:S01]  /*09b0*/  @!P0 LOP3.LUT R23, R20, 0xfffffff8, RZ, 0xc0, !PT ;  /* 0xfffffff814178812 */ /* 0x000fe200078ec0ff */
[----:B0-----:R-:W-:-:S05]  /*09c0*/  IMAD.MOV R17, RZ, RZ, -R4 ;  /* 0x000000ffff117224 */ /* 0x001fca00078e0a04 */
[----:B------:R-:W-:Y:S02]  /*09d0*/  LOP3.LUT R17, R17, 0x80000000, RZ, 0xc0, !PT ;  /* 0x8000000011117812 */ /* 0x000fe400078ec0ff */
[----:B------:R-:W-:Y:S02]  /*09e0*/  @!P0 SHF.L.U64.HI R7, R7, 0x3, R10 ;  /* 0x0000000307078819 */ /* 0x000fe4000001020a */
[----:B------:R-:W-:Y:S02]  /*09f0*/  ISETP.NE.U32.AND P1, PT, R17, RZ, PT ;  /* 0x000000ff1100720c */ /* 0x000fe40003f25070 */
[----:B------:R-:W-:Y:S02]  /*0a00*/  @!P0 IADD3 R14, P3, PT, R14, R23, RZ ;  /* 0x000000170e0e8210 */ /* 0x000fe40007f7e0ff */
[----:B------:R-:W-:Y:S02]  /*0a10*/  ISETP.NE.AND.EX P1, PT, RZ, RZ, PT, P1 ;  /* 0x000000ffff00720c */ /* 0x000fe40003f25310 */
[----:B------:R-:W-:Y:S01]  /*0a20*/  @!P0 LOP3.LUT R10, R7, 0x3, RZ, 0xc0, !PT ;  /* 0x00000003070a8812 */ /* 0x000fe200078ec0ff */
[----:B------:R-:W-:-:S04]  /*0a30*/  @P0 IMAD.MOV R17, RZ, RZ, -R16 ;  /* 0x000000ffff110224 */ /* 0x000fc800078e0a10 */
[----:B------:R-:W-:Y:S01]  /*0a40*/  @!P0 IMAD.X R15, R15, 0x1, R10, P3 ;  /* 0x000000010f0f8824 */ /* 0x000fe200018e060a */
[----:B---3--:R-:W-:-:S05]  /*0a50*/  @P0 IADD3 R8, P2, PT, R8, R11, RZ ;  /* 0x0000000b08080210 */ /* 0x008fca0007f5e0ff */
[----:B------:R-:W-:-:S05]  /*0a60*/  @P0 IMAD.X R9, R9, 0x1, R6, P2 ;  /* 0x0000000109090824 */ /* 0x000fca00010e0606 */
[----:B------:R-:W-:Y:S04]  /*0a70*/  @P0 STG.E desc[UR6][R8.64+0x4], R17 ;  /* 0x0000041108000986 */ /* 0x000fe8000c101906 */
[----:B----4-:R-:W-:Y:S04]  /*0a80*/  @!P0 STG.E desc[UR6][R14.64], R16 ;  /* 0x000000100e008986 */ /* 0x010fe8000c101906 */
[----:B------:R0:W-:Y:S04]  /*0a90*/  @!P0 STG.E desc[UR6][R14.64+0x4], R0 ;  /* 0x000004000e008986 */ /* 0x0001e8000c101906 */
[----:B------:R-:W2:Y:S01]  /*0aa0*/  @P1 LDG.E.64 R10, desc[UR6][R2.64] ;  /* 0x00000006020a1981 */ /* 0x000ea2000c1e1b00 */
[----:B------:R-:W-:-:S04]  /*0ab0*/  IMAD.WIDE.U32 R6, R4, 0x8, RZ ;  /* 0x0000000804067825 */ /* 0x000fc800078e00ff */
[----:B------:R-:W-:-:S04]  /*0ac0*/  IMAD.SHL.U32 R13, R5, 0x8, RZ ;  /* 0x00000008050d7824 */ /* 0x000fc800078e00ff */
[----:B------:R-:W-:Y:S01]  /*0ad0*/  IMAD.IADD R12, R7, 0x1, R13 ;  /* 0x00000001070c7824 */ /* 0x000fe200078e020d */
[----:B------:R-:W-:-:S04]  /*0ae0*/  @P1 LOP3.LUT R7, R6, 0xfffffff8, RZ, 0xc0, !PT ;  /* 0xfffffff806071812 */ /* 0x000fc800078ec0ff */
[----:B------:R-:W-:Y:S02]  /*0af0*/  @P1 LOP3.LUT R6, R12, 0x7, RZ, 0xc0, !PT ;  /* 0x000000070c061812 */ /* 0x000fe400078ec0ff */
[----:B--2---:R-:W-:-:S05]  /*0b00*/  @P1 IADD3 R18, P0, PT, R10, R7, RZ ;  /* 0x000000070a121210 */ /* 0x004fca0007f1e0ff */
[----:B------:R-:W-:Y:S02]  /*0b10*/  @P1 IMAD.X R19, R11, 0x1, R6, P0 ;  /* 0x000000010b131824 */ /* 0x000fe400000e0606 */
[----:B------:R-:W2:Y:S01]  /*0b20*/  @!P1 LDG.E.64 R10, desc[UR6][R2.64] ;  /* 0x00000006020a9981 */ /* 0x000ea2000c1e1b00 */
[----:B------:R-:W0:Y:S02]  /*0b30*/  LDC.64 R6, c[0x0][0x3a8] ;  /* 0x0000ea00ff067b82 */ /* 0x000e240000000a00 */
[----:B0-----:R-:W-:-:S04]  /*0b40*/  IADD3 R0, P2, PT, RZ, -R6, RZ ;  /* 0x80000006ff007210 */ /* 0x001fc80007f5e0ff */
[----:B------:R-:W-:-:S04]  /*0b50*/  LOP3.LUT R8, R0, 0x80000000, RZ, 0xc0, !PT ;  /* 0x8000000000087812 */ /* 0x000fc800078ec0ff */
[----:B------:R-:W-:-:S04]  /*0b60*/  ISETP.NE.U32.AND P0, PT, R8, RZ, PT ;  /* 0x000000ff0800720c */ /* 0x000fc80003f05070 */
[----:B------:R-:W-:Y:S01]  /*0b70*/  ISETP.NE.AND.EX P0, PT, RZ, RZ, PT, P0 ;  /* 0x000000ffff00720c */ /* 0x000fe20003f05300 */
[----:B------:R-:W-:-:S04]  /*0b80*/  IMAD.WIDE.U32 R8, R6, 0x8, RZ ;  /* 0x0000000806087825 */ /* 0x000fc800078e00ff */
[----:B------:R-:W-:-:S04]  /*0b90*/  IMAD.SHL.U32 R13, R7, 0x8, RZ ;  /* 0x00000008070d7824 */ /* 0x000fc800078e00ff */
[----:B------:R-:W-:-:S04]  /*0ba0*/  IMAD.IADD R12, R9, 0x1, R13 ;  /* 0x00000001090c7824 */ /* 0x000fc800078e020d */
[----:B------:R-:W-:Y:S02]  /*0bb0*/  @P0 LOP3.LUT R9, R8, 0xfffffff8, RZ, 0xc0, !PT ;  /* 0xfffffff808090812 */ /* 0x000fe400078ec0ff */
[----:B------:R-:W-:Y:S02]  /*0bc0*/  @P0 LOP3.LUT R8, R12, 0x7, RZ, 0xc0, !PT ;  /* 0x000000070c080812 */ /* 0x000fe400078ec0ff */
[----:B------:R-:W3:Y:S01]  /*0bd0*/  @P1 LDG.E R12, desc[UR6][R18.64] ;  /* 0x00000006120c1981 */ /* 0x000ee2000c1e1900 */
[----:B------:R-:W-:Y:S01]  /*0be0*/  @!P0 IMAD.SHL.U32 R17, R0, 0x8, RZ ;  /* 0x0000000800118824 */ /* 0x000fe200078e00ff */
[----:B--2---:R-:W-:Y:S02]  /*0bf0*/  @P0 IADD3 R14, P3, PT, R10, R9, RZ ;  /* 0x000000090a0e0210 */ /* 0x004fe40007f7e0ff */
[----:B------:R-:W2:Y:S03]  /*0c00*/  @P1 LDG.E R18, desc[UR6][R18.64+0x4] ;  /* 0x0000040612121981 */ /* 0x000ea6000c1e1900 */
[----:B------:R-:W-:-:S05]  /*0c10*/  @P0 IMAD.X R15, R11, 0x1, R8, P3 ;  /* 0x000000010b0f0824 */ /* 0x000fca00018e0608 */
[----:B------:R0:W4:Y:S01]  /*0c20*/  @P0 LDG.E R14, desc[UR6][R14.64+0x4] ;  /* 0x000004060e0e0981 */ /* 0x000122000c1e1900 */
[----:B------:R-:W-:Y:S01]  /*0c30*/  IMAD.X R9, RZ, RZ, ~R7, P2 ;  /* 0x000000ffff097224 */ /* 0x000fe200010e0e07 */
[----:B------:R-:W-:Y:S02]  /*0c40*/  @!P0 LOP3.LUT R17, R17, 0xfffffff8, RZ, 0xc0, !PT ;  /* 0xfffffff811118812 */ /* 0x000fe400078ec0ff */
[----:B------:R-:W-:Y:S02]  /*0c50*/  IADD3 R8, P2, PT, RZ, -R4, RZ ;  /* 0x80000004ff087210 */ /* 0x000fe40007f5e0ff */
[----:B------:R-:W-:Y:S02]  /*0c60*/  @!P0 SHF.L.U64.HI R20, R0, 0x3, R9 ;  /* 0x0000000300148819 */ /* 0x000fe40000010209 */
[----:B------:R-:W-:Y:S01]  /*0c70*/  @!P0 IADD3 R16, P3, PT, R10, R17, RZ ;  /* 0x000000110a108210 */ /* 0x000fe20007f7e0ff */
[----:B------:R-:W-:Y:S01]  /*0c80*/  IMAD.X R13, RZ, RZ, ~R5, P2 ;  /* 0x000000ffff0d7224 */ /* 0x000fe200010e0e05 */
[----:B------:R-:W-:Y:S01]  /*0c90*/  @!P0 LOP3.LUT R20, R20, 0x3, RZ, 0xc0, !PT ;  /* 0x0000000314148812 */ /* 0x000fe200078ec0ff */
[----:B------:R-:W-:-:S04]  /*0ca0*/  @!P1 IMAD.SHL.U32 R22, R8, 0x8, RZ ;  /* 0x0000000808169824 */ /* 0x000fc800078e00ff */
[----:B------:R-:W-:Y:S01]  /*0cb0*/  @!P0 IMAD.X R17, R11, 0x1, R20, P3 ;  /* 0x000000010b118824 */ /* 0x000fe200018e0614 */
[----:B------:R-:W-:Y:S02]  /*0cc0*/  @!P1 SHF.L.U64.HI R20, R8, 0x3, R13 ;  /* 0x0000000308149819 */ /* 0x000fe4000001020d */
[----:B0-----:R-:W-:Y:S02]  /*0cd0*/  @!P1 LOP3.LUT R15, R22, 0xfffffff8, RZ, 0xc0, !PT ;  /* 0xfffffff8160f9812 */ /* 0x001fe400078ec0ff */
[----:B------:R-:W-:Y:S01]  /*0ce0*/  @!P1 LOP3.LUT R20, R20, 0x3, RZ, 0xc0, !PT ;  /* 0x0000000314149812 */ /* 0x000fe200078ec0ff */
[----:B----4-:R-:W-:Y:S01]  /*0cf0*/  @P0 IMAD.MOV R21, RZ, RZ, -R14 ;  /* 0x000000ffff150224 */ /* 0x010fe200078e0a0e */
[----:B------:R-:W-:-:S05]  /*0d00*/  @!P1 IADD3 R14, P2, PT, R10, R15, RZ ;  /* 0x0000000f0a0e9210 */ /* 0x000fca0007f5e0ff */
[----:B------:R-:W-:Y:S01]  /*0d10*/  @!P1 IMAD.X R15, R11, 0x1, R20, P2 ;  /* 0x000000010b0f9824 */ /* 0x000fe200010e0614 */
[----:B------:R0:W4:Y:S01]  /*0d20*/  @!P0 LDG.E R21, desc[UR6][R16.64] ;  /* 0x0000000610158981 */ /* 0x000122000c1e1900 */
        /* <DEDUP_REMOVED lines=8> */
[----:B--2---:R-:W-:-:S06]  /*0db0*/  @P1 IMAD.MOV R25, RZ, RZ, -R18 ;  /* 0x000000ffff191224 */ /* 0x004fcc00078e0a12 */
[----:B------:R-:W2:Y:S01]  /*0dc0*/  @!P1 LDG.E R25, desc[UR6][R14.64] ;  /* 0x000000060e199981 */ /* 0x000ea2000c1e1900 */
[----:B----4-:R-:W-:-:S05]  /*0dd0*/  IMAD.MOV R17, RZ, RZ, -R21 ;  /* 0x000000ffff117224 */ /* 0x010fca00078e0a15 */
[----:B---3--:R-:W-:Y:S01]  /*0de0*/  VIADDMNMX R19, R17, UR4, R20, PT ;  /* 0x0000000411137c46 */ /* 0x008fe2000b800114 */
[----:B------:R-:W-:-:S04]  /*0df0*/  @P1 IMAD.X R17, R11, 0x1, R12, P2 ;  /* 0x000000010b111824 */ /* 0x000fc800010e060c */
[----:B------:R-:W-:-:S05]  /*0e00*/  @P1 IMAD.MOV R27, RZ, RZ, -R19 ;  /* 0x000000ffff1b1224 */ /* 0x000fca00078e0a13 */
[----:B------:R0:W-:Y:S04]  /*0e10*/  @P1 STG.E desc[UR6][R16.64], R27 ;  /* 0x0000001b10001986 */ /* 0x0001e8000c101906 */
[----:B------:R-:W3:Y:S01]  /*0e20*/  @P1 LDG.E.64 R20, desc[UR6][R2.64] ;  /* 0x0000000602141981 */ /* 0x000ee2000c1e1b00 */
[----:B------:R-:W-:Y:S02]  /*0e30*/  @!P1 SHF.L.U64.HI R18, R8, 0x3, R13 ;  /* 0x0000000308129819 */ /* 0x000fe4000001020d */
[----:B------:R-:W-:Y:S02]  /*0e40*/  @!P1 LOP3.LUT R29, R22, 0xfffffff8, RZ, 0xc0, !PT ;  /* 0xfffffff8161d9812 */ /* 0x000fe400078ec0ff */
[----:B------:R-:W-:Y:S02]  /*0e50*/  @!P1 LOP3.LUT R18, R18, 0x3, RZ, 0xc0, !PT ;  /* 0x0000000312129812 */ /* 0x000fe400078ec0ff */
[----:B------:R-:W-:-:S05]  /*0e60*/  @!P1 IADD3 R10, P3, PT, R10, R29, RZ ;  /* 0x0000001d0a0a9210 */ /* 0x000fca0007f7e0ff */
[----:B------:R-:W-:Y:S01]  /*0e70*/  @!P1 IMAD.X R11, R11, 0x1, R18, P3 ;  /* 0x000000010b0b9824 */ /* 0x000fe200018e0612 */
[----:B---3--:R-:W-:Y:S01]  /*0e80*/  @P1 IADD3 R20, P2, PT, R20, R23, RZ ;  /* 0x0000001714141210 */ /* 0x008fe20007f5e0ff */
[----:B------:R-:W-:-:S04]  /*0e90*/  @P1 IMAD.MOV R23, RZ, RZ, -R25 ;  /* 0x000000ffff171224 */ /* 0x000fc800078e0a19 */
[----:B------:R-:W-:-:S05]  /*0ea0*/  @P1 IMAD.X R21, R21, 0x1, R12, P2 ;  /* 0x0000000115151824 */ /* 0x000fca00010e060c */
[----:B------:R-:W-:Y:S04]  /*0eb0*/  @P1 STG.E desc[UR6][R20.64+0x4], R23 ;  /* 0x0000041714001986 */ /* 0x000fe8000c101906 */
[----:B--2---:R-:W-:Y:S04]  /*0ec0*/  @!P1 STG.E desc[UR6][R10.64], R25 ;  /* 0x000000190a009986 */ /* 0x004fe8000c101906 */
        /* <DEDUP_REMOVED lines=12> */
[----:B------:R-:W-:Y:S01]  /*0f90*/  @P1 LOP3.LUT R10, R4, 0x7, RZ, 0xc0, !PT ;  /* 0x00000007040a1812 */ /* 0x000fe200078ec0ff */
[----:B------:R-:W3:Y:S01]  /*0fa0*/  @P0 LDG.E R12, desc[UR6][R16.64] ;  /* 0x00000006100c0981 */ /* 0x000ee2000c1e1900 */
[----:B------:R-:W-:-:S03]  /*0fb0*/  @!P0 IMAD.SHL.U32 R18, R0, 0x8, RZ ;  /* 0x0000000800128824 */ /* 0x000fc600078e00ff */
[----:B------:R-:W4:Y:S01]  /*0fc0*/  @P0 LDG.E R16, desc[UR6][R16.64+0x4] ;  /* 0x0000040610100981 */ /* 0x000f22000c1e1900 */
[----:B--2---:R-:W-:-:S05]  /*0fd0*/  @P1 IADD3 R4, P2, PT, R14, R5, RZ ;  /* 0x000000050e041210 */ /* 0x004fca0007f5e0ff */
[----:B------:R-:W-:-:S05]  /*0fe0*/  @P1 IMAD.X R5, R15, 0x1, R10, P2 ;  /* 0x000000010f051824 */ /* 0x000fca00010e060a */
[----:B------:R0:W2:Y:S01]  /*0ff0*/  @P1 LDG.E R4, desc[UR6][R4.64+0x4] ;  /* 0x0000040604041981 */ /* 0x0000a2000c1e1900 */
[C---:B-1----:R-:W-:Y:S01]  /*1000*/  @!P1 IMAD.SHL.U32 R10, R8.reuse, 0x8, RZ ;  /* 0x00000008080a9824 */ /* 0x042fe200078e00ff */
[----:B------:R-:W-:-:S04]  /*1010*/  @!P1 SHF.L.U64.HI R8, R8, 0x3, R13 ;  /* 0x0000000308089819 */ /* 0x000fc8000001020d */
[----:B------:R-:W-:Y:S02]  /*1020*/  @!P1 LOP3.LUT R11, R10, 0xfffffff8, RZ, 0xc0, !PT ;  /* 0xfffffff80a0b9812 */ /* 0x000fe400078ec0ff */
[----:B------:R-:W-:Y:S02]  /*1030*/  @!P1 LOP3.LUT R8, R8, 0x3, RZ, 0xc0, !PT ;  /* 0x0000000308089812 */ /* 0x000fe400078ec0ff */
[----:B------:R-:W-:-:S05]  /*1040*/  @!P1 IADD3 R10, P2, PT, R14, R11, RZ ;  /* 0x0000000b0e0a9210 */ /* 0x000fca0007f5e0ff */
[----:B------:R-:W-:Y:S01]  /*1050*/  @!P1 IMAD.X R11, R15, 0x1, R8, P2 ;  /* 0x000000010f0b9824 */ /* 0x000fe200010e0608 */
[----:B------:R-:W-:Y:S02]  /*1060*/  @!P0 SHF.L.U64.HI R13, R0, 0x3, R9 ;  /* 0x00000003000d8819 */ /* 0x000fe40000010209 */
[----:B0-----:R-:W-:Y:S02]  /*1070*/  @!P0 LOP3.LUT R5, R18, 0xfffffff8, RZ, 0xc0, !PT ;  /* 0xfffffff812058812 */ /* 0x001fe400078ec0ff */
[----:B------:R-:W-:Y:S01]  /*1080*/  @!P0 LOP3.LUT R18, R13, 0x3, RZ, 0xc0, !PT ;  /* 0x000000030d128812 */ /* 0x000fe200078ec0ff */
[----:B---3--:R-:W-:Y:S02]  /*1090*/  @P0 IMAD.MOV R12, RZ, RZ, -R12 ;  /* 0x000000ffff0c0224 */ /* 0x008fe400078e0a0c */
[----:B--2---:R-:W-:-:S06]  /*10a0*/  @P1 IMAD.MOV R8, RZ, RZ, -R4 ;  /* 0x000000ffff081224 */ /* 0x004fcc00078e0a04 */
[----:B------:R-:W2:Y:S01]  /*10b0*/  @!P1 LDG.E R8, desc[UR6][R10.64] ;  /* 0x000000060a089981 */ /* 0x000ea2000c1e1900 */
[----:B------:R-:W-:-:S05]  /*10c0*/  @!P0 IADD3 R4, P1, PT, R14, R5, RZ ;  /* 0x000000050e048210 */ /* 0x000fca0007f3e0ff */
[----:B------:R-:W-:-:S05]  /*10d0*/  @!P0 IMAD.X R5, R15, 0x1, R18, P1 ;  /* 0x000000010f058824 */ /* 0x000fca00008e0612 */
[----:B------:R-:W3:Y:S01]  /*10e0*/  @!P0 LDG.E R12, desc[UR6][R4.64+0x4] ;  /* 0x00000406040c8981 */ /* 0x000ee2000c1e1900 */
[----:B----4-:R-:W-:-:S06]  /*10f0*/  @P0 IMAD.MOV R13, RZ, RZ, -R16 ;  /* 0x000000ffff0d0224 */ /* 0x010fcc00078e0a10 */
[----:B------:R0:W5:Y:S01]  /*1100*/  @!P0 LDG.E R13, desc[UR6][R4.64] ;  /* 0x00000006040d8981 */ /* 0x000162000c1e1900 */
[----:B--2---:R-:W-:Y:S02]  /*1110*/  IMAD.MOV R21, RZ, RZ, -R8 ;  /* 0x000000ffff157224 */ /* 0x004fe400078e0a08 */
[C---:B------:R-:W-:Y:S01]  /*1120*/  @P0 IMAD.SHL.U32 R8, R6.reuse, 0x8, RZ ;  /* 0x0000000806080824 */ /* 0x040fe200078e00ff */
[----:B------:R-:W-:-:S04]  /*1130*/  @P0 SHF.L.U64.HI R6, R6, 0x3, R7 ;  /* 0x0000000306060819 */ /* 0x000fc80000010207 */
[----:B------:R-:W-:Y:S02]  /*1140*/  @P0 LOP3.LUT R11, R8, 0xfffffff8, RZ, 0xc0, !PT ;  /* 0xfffffff8080b0812 */ /* 0x000fe400078ec0ff */
[----:B------:R-:W-:Y:S02]  /*1150*/  @P0 LOP3.LUT R8, R6, 0x7, RZ, 0xc0, !PT ;  /* 0x0000000706080812 */ /* 0x000fe400078ec0ff */
[----:B------:R-:W-:Y:S02]  /*1160*/  @P0 IADD3 R6, P1, PT, R14, R11, RZ ;  /* 0x0000000b0e060210 */ /* 0x000fe40007f3e0ff */
[----:B---3--:R-:W-:-:S03]  /*1170*/  VIADDMNMX R21, R21, UR4, R12, PT ;  /* 0x0000000415157c46 */ /* 0x008fc6000b80010c */
[----:B------:R-:W-:Y:S02]  /*1180*/  @P0 IMAD.X R7, R15, 0x1, R8, P1 ;  /* 0x000000010f070824 */ /* 0x000fe400008e0608 */
[----:B------:R-:W-:-:S05]  /*1190*/  @P0 IMAD.MOV R17, RZ, RZ, -R21 ;  /* 0x000000ffff110224 */ /* 0x000fca00078e0a15 */
[----:B------:R0:W-:Y:S04]  /*11a0*/  @P0 STG.E desc[UR6][R6.64], R17 ;  /* 0x0000001106000986 */ /* 0x0001e8000c101906 */
[----:B------:R-:W2:Y:S01]  /*11b0*/  @P0 LDG.E.64 R2, desc[UR6][R2.64] ;  /* 0x0000000602020981 */ /* 0x000ea2000c1e1b00 */
[----:B------:R-:W-:Y:S01]  /*11c0*/  @P0 IMAD.MOV R19, RZ, RZ, -R13 ;  /* 0x000000ffff130224 */ /* 0x000fe200078e0a0d */
[----:B--2---:R-:W-:-:S05]  /*11d0*/  @P0 IADD3 R10, P1, PT, R2, R11, RZ ;  /* 0x0000000b020a0210 */ /* 0x004fca0007f3e0ff */
[----:B------:R-:W-:-:S05]  /*11e0*/  @P0 IMAD.X R11, R3, 0x1, R8, P1 ;  /* 0x00000001030b0824 */ /* 0x000fca00008e0608 */
[----:B------:R0:W-:Y:S01]  /*11f0*/  @P0 STG.E desc[UR6][R10.64+0x4], R19 ;  /* 0x000004130a000986 */ /* 0x0001e2000c101906 */
[----:B------:R-:W-:Y:S05]  /*1200*/  @P0 EXIT ;  /* 0x000000000000094d */ /* 0x000fea0003800000 */
[C---:B------:R-:W-:Y:S01]  /*1210*/  IMAD.SHL.U32 R2, R0.reuse, 0x8, RZ ;  /* 0x0000000800027824 */ /* 0x040fe200078e00ff */
[----:B------:R-:W-:-:S04]  /*1220*/  SHF.L.U64.HI R0, R0, 0x3, R9 ;  /* 0x0000000300007819 */ /* 0x000fc80000010209 */
[----:B------:R-:W-:Y:S02]  /*1230*/  LOP3.LUT R3, R2, 0xfffffff8, RZ, 0xc0, !PT ;  /* 0xfffffff802037812 */ /* 0x000fe400078ec0ff */
[----:B------:R-:W-:Y:S02]  /*1240*/  LOP3.LUT R0, R0, 0x3, RZ, 0xc0, !PT ;  /* 0x0000000300007812 */ /* 0x000fe400078ec0ff */
[----:B------:R-:W-:-:S05]  /*1250*/  IADD3 R14, P0, PT, R14, R3, RZ ;  /* 0x000000030e0e7210 */ /* 0x000fca0007f1e0ff */
[----:B------:R-:W-:-:S05]  /*1260*/  IMAD.X R15, R15, 0x1, R0, P0 ;  /* 0x000000010f0f7824 */ /* 0x000fca00000e0600 */
[----:B-----5:R-:W-:Y:S04]  /*1270*/  STG.E desc[UR6][R14.64], R13 ;  /* 0x0000000d0e007986 */ /* 0x020fe8000c101906 */
[----:B------:R-:W-:Y:S01]  /*1280*/  STG.E desc[UR6][R14.64+0x4], R21 ;  /* 0x000004150e007986 */ /* 0x000fe2000c101906 */
[----:B------:R-:W-:Y:S05]  /*1290*/  EXIT ;  /* 0x000000000000794d */ /* 0x000fea0003800000 */
.L_x_0:
[----:B------:R-:W-:-:S05]  /*12a0*/  @P0 IADD3 R7, P1, PT, RZ, -R4, RZ ;  /* 0x80000004ff070210 */ /* 0x000fca0007f3e0ff */
[----:B------:R-:W-:Y:S02]  /*12b0*/  @P0 IMAD.X R8, RZ, RZ, ~R5, P1 ;  /* 0x000000ffff080224 */ /* 0x000fe400008e0e05 */
[----:B------:R-:W-:-:S03]  /*12c0*/  @P0 IMAD.SHL.U32 R9, R7, 0x8, RZ ;  /* 0x0000000807090824 */ /* 0x000fc600078e00ff */
[----:B------:R-:W-:Y:S02]  /*12d0*/  @P0 SHF.L.U64.HI R8, R7, 0x3, R8 ;  /* 0x0000000307080819 */ /* 0x000fe40000010208 */
[----:B------:R-:W-:Y:S02]  /*12e0*/  @P0 LOP3.LUT R9, R9, 0xfffffff8, RZ, 0xc0, !PT ;  /* 0xfffffff809090812 */ /* 0x000fe400078ec0ff */
[----:B------:R-:W-:Y:S02]  /*12f0*/  @P0 LOP3.LUT R7, R8, 0x7, RZ, 0xc0, !PT ;  /* 0x0000000708070812 */ /* 0x000fe400078ec0ff */
[----:B------:R-:W-:-:S05]  /*1300*/  @P0 IADD3 R8, P1, PT, R6, R9, RZ ;  /* 0x0000000906080210 */ /* 0x000fca0007f3e0ff */
[----:B------:R-:W-:-:S05]  /*1310*/  @P0 IMAD.X R9, R0, 0x1, R7, P1 ;  /* 0x0000000100090824 */ /* 0x000fca00008e0607 */
[----:B------:R-:W2:Y:S04]  /*1320*/  @P0 LDG.E R12, desc[UR6][R8.64] ;  /* 0x00000006080c0981 */ /* 0x000ea8000c1e1900 */
[----:B------:R-:W3:Y:S01]  /*1330*/  @P0 LDG.E R7, desc[UR6][R8.64+0x4] ;  /* 0x0000040608070981 */ /* 0x000ee2000c1e1900 */
[C---:B------:R-:W-:Y:S01]  /*1340*/  @!P0 IMAD.SHL.U32 R11, R4.reuse, 0x8, RZ ;  /* 0x00000008040b8824 */ /* 0x040fe200078e00ff */
[----:B------:R-:W-:-:S04]  /*1350*/  @!P0 SHF.L.U64.HI R13, R4, 0x3, R5 ;  /* 0x00000003040d8819 */ /* 0x000fc80000010205 */
[----:B------:R-:W-:Y:S02]  /*1360*/  @!P0 LOP3.LUT R11, R11, 0xfffffff8, RZ, 0xc0, !PT ;  /* 0xfffffff80b0b8812 */ /* 0x000fe400078ec0ff */
[----:B------:R-:W-:Y:S02]  /*1370*/  @!P0 LOP3.LUT R13, R13, 0x3, RZ, 0xc0, !PT ;  /* 0x000000030d0d8812 */ /* 0x000fe400078ec0ff */
[----:B------:R-:W-:-:S05]  /*1380*/  @!P0 IADD3 R10, P1, PT, R6, R11, RZ ;  /* 0x0000000b060a8210 */ /* 0x000fca0007f3e0ff */
[----:B------:R-:W-:Y:S02]  /*1390*/  @!P0 IMAD.X R11, R0, 0x1, R13, P1 ;  /* 0x00000001000b8824 */ /* 0x000fe400008e060d */
[----:B--2---:R-:W-:Y:S02]  /*13a0*/  @P0 IMAD.MOV R12, RZ, RZ, -R12 ;  /* 0x000000ffff0c0224 */ /* 0x004fe400078e0a0c */
[----:B---3--:R-:W-:-:S04]  /*13b0*/  @P0 IMAD.MOV R7, RZ, RZ, -R7 ;  /* 0x000000ffff070224 */ /* 0x008fc800078e0a07 */
[----:B------:R-:W2:Y:S04]  /*13c0*/  @!P0 LDG.E R12, desc[UR6][R10.64+0x4] ;  /* 0x000004060a0c8981 */ /* 0x000ea8000c1e1900 */
[----:B------:R-:W3:Y:S01]  /*13d0*/  @!P0 LDG.E R7, desc[UR6][R10.64] ;  /* 0x000000060a078981 */ /* 0x000ee2000c1e1900 */
[----:B--2---:R-:W-:-:S04]  /*13e0*/  ISETP.NE.AND P1, PT, R12, 0x1, PT ;  /* 0x000000010c00780c */ /* 0x004fc80003f25270 */
[----:B---3--:R-:W-:-:S13]  /*13f0*/  ISETP.NE.OR P1, PT, R7, 0x1, P1 ;  /* 0x000000010700780c */ /* 0x008fda0000f25670 */
[----:B------:R-:W-:Y:S05]  /*1400*/  @P1 BRA `(.L_x_1) ;  /* 0x0000001000581947 */ /* 0x000fea0003800000 */
[----:B------:R-:W0:Y:S01]  /*1410*/  LDC.64 R4, c[0x0][0x390] ;  /* 0x0000e400ff047b82 */ /* 0x000e220000000a00 */
[----:B------:R-:W1:Y:S07]  /*1420*/  LDCU UR4, c[0x0][0x398] ;  /* 0x00007300ff0477ac */ /* 0x000e6e0008000800 */
[----:B------:R-:W2:Y:S01]  /*1430*/  LDC.64 R8, c[0x0][0x388] ;  /* 0x0000e200ff087b82 */ /* 0x000ea20000000a00 */
[----:B0-----:R-:W-:-:S04]  /*1440*/  LOP3.LUT R7, R4, 0x80000000, RZ, 0xc0, !PT ;  /* 0x8000000004077812 */ /* 0x001fc800078ec0ff */
[----:B------:R-:W-:Y:S02]  /*1450*/  ISETP.NE.U32.AND P0, PT, R7, RZ, PT ;  /* 0x000000ff0700720c */ /* 0x000fe40003f05070 */
[----:B--2---:R-:W-:Y:S02]  /*1460*/  LOP3.LUT R10, R8, 0x80000000, RZ, 0xc0, !PT ;  /* 0x80000000080a7812 */ /* 0x004fe400078ec0ff */
[----:B------:R-:W-:Y:S02]  /*1470*/  ISETP.NE.AND.EX P0, PT, RZ, RZ, PT, P0 ;  /* 0x000000ffff00720c */ /* 0x000fe40003f05300 */
[----:B------:R-:W-:-:S04]  /*1480*/  ISETP.NE.U32.AND P1, PT, R10, RZ, PT ;  /* 0x000000ff0a00720c */ /* 0x000fc80003f25070 */
[----:B------:R-:W-:-:S07]  /*1490*/  ISETP.NE.AND.EX P1, PT, RZ, RZ, PT, P1 ;  /* 0x000000ffff00720c */ /* 0x000fce0003f25310 */
[----:B------:R-:W-:-:S05]  /*14a0*/  @P0 IADD3 R12, P3, PT, RZ, -R4, RZ ;  /* 0x80000004ff0c0210 */ /* 0x000fca0007f7e0ff */
[----:B------:R-:W-:Y:S01]  /*14b0*/  @P0 IMAD.X R13, RZ, RZ, ~R5, P3 ;  /* 0x000000ffff0d0224 */ /* 0x000fe200018e0e05 */
[----:B------:R-:W-:Y:S01]  /*14c0*/  @P1 IADD3 R7, P2, PT, RZ, -R8, RZ ;  /* 0x80000008ff071210 */ /* 0x000fe20007f5e0ff */
[----:B------:R-:W-:-:S03]  /*14d0*/  @P0 IMAD.SHL.U32 R14, R12, 0x8, RZ ;  /* 0x000000080c0e0824 */ /* 0x000fc600078e00ff */
[----:B------:R-:W-:Y:S01]  /*14e0*/  @P0 SHF.L.U64.HI R12, R12, 0x3, R13 ;  /* 0x000000030c0c0819 */ /* 0x000fe2000001020d */
[----:B------:R-:W-:Y:S01]  /*14f0*/  @P1 IMAD.X R10, RZ, RZ, ~R9, P2 ;  /* 0x000000ffff0a1224 */ /* 0x000fe200010e0e09 */
[----:B------:R-:W-:Y:S01]  /*1500*/  @P0 LOP3.LUT R15, R14, 0xfffffff8, RZ, 0xc0, !PT ;  /* 0xfffffff80e0f0812 */ /* 0x000fe200078ec0ff */
[----:B------:R-:W-:-:S03]  /*1510*/  @P1 IMAD.SHL.U32 R11, R7, 0x8, RZ ;  /* 0x00000008070b1824 */ /* 0x000fc600078e00ff */
[----:B------:R-:W-:Y:S02]  /*1520*/  @P1 SHF.L.U64.HI R10, R7, 0x3, R10 ;  /* 0x00000003070a1819 */ /* 0x000fe4000001020a */
[----:B------:R-:W-:Y:S02]  /*1530*/  @P0 LOP3.LUT R7, R12, 0x7, RZ, 0xc0, !PT ;  /* 0x000000070c070812 */ /* 0x000fe400078ec0ff */
[----:B------:R-:W-:Y:S02]  /*1540*/  @P0 IADD3 R14, P3, PT, R6, R15, RZ ;  /* 0x0000000f060e0210 */ /* 0x000fe40007f7e0ff */
[----:B------:R-:W-:Y:S02]  /*1550*/  @P1 LOP3.LUT R13, R11, 0xfffffff8, RZ, 0xc0, !PT ;  /* 0xfffffff80b0d1812 */ /* 0x000fe400078ec0ff */
[----:B------:R-:W-:Y:S01]  /*1560*/  @P1 LOP3.LUT R11, R10, 0x7, RZ, 0xc0, !PT ;  /* 0x000000070a0b1812 */ /* 0x000fe200078ec0ff */
[----:B------:R-:W-:Y:S01]  /*1570*/  @P0 IMAD.X R15, R0, 0x1, R7, P3 ;  /* 0x00000001000f0824 */ /* 0x000fe200018e0607 */
[----:B------:R-:W-:-:S04]  /*1580*/  @P1 IADD3 R12, P2, PT, R6, R13, RZ ;  /* 0x0000000d060c1210 */ /* 0x000fc80007f5e0ff */
[----:B------:R-:W2:Y:S01]  /*1590*/  @P0 LDG.E R18, desc[UR6][R14.64+0x4] ;  /* 0x000004060e120981 */ /* 0x000ea2000c1e1900 */
[----:B------:R-:W-:-:S05]  /*15a0*/  @P1 IMAD.X R13, R0, 0x1, R11, P2 ;  /* 0x00000001000d1824 */ /* 0x000fca00010e060b */
[----:B------:R-:W3:Y:S01]  /*15b0*/  @P1 LDG.E R7, desc[UR6][R12.64] ;  /* 0x000000060c071981 */ /* 0x000ee2000c1e1900 */
[----:B------:R-:W-:-:S04]  /*15c0*/  IMAD.WIDE.U32 R16, R4, 0x8, RZ ;  /* 0x0000000804107825 */ /* 0x000fc800078e00ff */
[----:B------:R-:W-:Y:S01]  /*15d0*/  IMAD.SHL.U32 R21, R5, 0x8, RZ ;  /* 0x0000000805157824 */ /* 0x000fe200078e00ff */
[----:B------:R-:W-:Y:S01]  /*15e0*/  @!P0 LOP3.LUT R23, R16, 0xfffffff8, RZ, 0xc0, !PT ;  /* 0xfffffff810178812 */ /* 0x000fe200078ec0ff */
[----:B------:R-:W-:Y:S01]  /*15f0*/  IMAD.WIDE.U32 R10, R8, 0x8, RZ ;  /* 0x00000008080a7825 */ /* 0x000fe200078e00ff */
[----:B------:R-:W4:Y:S03]  /*1600*/  @P1 LDG.E R12, desc[UR6][R12.64+0x4] ;  /* 0x000004060c0c1981 */ /* 0x000f26000c1e1900 */
[----:B------:R-:W-:Y:S02]  /*1610*/  IMAD.SHL.U32 R19, R9, 0x8, RZ ;  /* 0x0000000809137824 */ /* 0x000fe400078e00ff */
[----:B------:R-:W-:Y:S01]  /*1620*/  IMAD.IADD R21, R17, 0x1, R21 ;  /* 0x0000000111157824 */ /* 0x000fe200078e0215 */
[----:B------:R-:W-:Y:S01]  /*1630*/  @!P0 IADD3 R14, P3, PT, R6, R23, RZ ;  /* 0x00000017060e8210 */ /* 0x000fe20007f7e0ff */
[----:B------:R-:W-:Y:S01]  /*1640*/  IMAD.IADD R17, R11, 0x1, R19 ;  /* 0x000000010b117824 */ /* 0x000fe200078e0213 */
[----:B------:R-:W-:-:S02]  /*1650*/  @!P1 LOP3.LUT R19, R10, 0xfffffff8, RZ, 0xc0, !PT ;  /* 0xfffffff80a139812 */ /* 0x000fc400078ec0ff */
[----:B------:R-:W-:Y:S02]  /*1660*/  @!P0 LOP3.LUT R11, R21, 0x3, RZ, 0xc0, !PT ;  /* 0x00000003150b8812 */ /* 0x000fe400078ec0ff */
[----:B------:R-:W-:Y:S02]  /*1670*/  @!P1 LOP3.LUT R17, R17, 0x3, RZ, 0xc0, !PT ;  /* 0x0000000311119812 */ /* 0x000fe400078ec0ff */
[----:B------:R-:W-:Y:S01]  /*1680*/  @!P1 IADD3 R10, P2, PT, R6, R19, RZ ;  /* 0x00000013060a9210 */ /* 0x000fe20007f5e0ff */
[----:B------:R-:W-:-:S04]  /*1690*/  @!P0 IMAD.X R15, R0, 0x1, R11, P3 ;  /* 0x00000001000f8824 */ /* 0x000fc800018e060b */
[----:B------:R-:W-:Y:S02]  /*16a0*/  @!P1 IMAD.X R11, R0, 0x1, R17, P2 ;  /* 0x00000001000b9824 */ /* 0x000fe400010e0611 */
[----:B--2---:R-:W-:Y:S02]  /*16b0*/  @P0 IMAD.MOV R18, RZ, RZ, -R18 ;  /* 0x000000ffff120224 */ /* 0x004fe400078e0a12 */
[----:B---3--:R-:W-:-:S04]  /*16c0*/  @P1 IMAD.MOV R16, RZ, RZ, -R7 ;  /* 0x000000ffff101224 */ /* 0x008fc800078e0a07 */
[----:B------:R0:W2:Y:S04]  /*16d0*/  @!P0 LDG.E R18, desc[UR6][R14.64] ;  /* 0x000000060e128981 */ /* 0x0000a8000c1e1900 */
[----:B------:R-:W1:Y:S01]  /*16e0*/  @!P1 LDG.E R16, desc[UR6][R10.64+0x4] ;  /* 0x000004060a109981 */ /* 0x000e62000c1e1900 */
[----:B------:R-:W-:-:S05]  /*16f0*/  @P1 IADD3 R7, P2, PT, RZ, -R8, RZ ;  /* 0x80000008ff071210 */ /* 0x000fca0007f5e0ff */
[----:B------:R-:W-:Y:S02]  /*1700*/  @P1 IMAD.X R20, RZ, RZ, ~R9, P2 ;  /* 0x000000ffff141224 */ /* 0x000fe400010e0e09 */
[----:B------:R-:W-:-:S03]  /*1710*/  @P1 IMAD.SHL.U32 R19, R7, 0x8, RZ ;  /* 0x0000000807131824 */ /* 0x000fc600078e00ff */
[----:B------:R-:W-:Y:S02]  /*1720*/  @P1 SHF.L.U64.HI R17, R7, 0x3, R20 ;  /* 0x0000000307111819 */ /* 0x000fe40000010214 */
[----:B------:R-:W-:Y:S02]  /*1730*/  @P1 LOP3.LUT R7, R19, 0xfffffff8, RZ, 0xc0, !PT ;  /* 0xfffffff813071812 */ /* 0x000fe400078ec0ff */
[----:B------:R-:W-:Y:S02]  /*1740*/  @P1 LOP3.LUT R17, R17, 0x7, RZ, 0xc0, !PT ;  /* 0x0000000711111812 */ /* 0x000fe400078ec0ff */
[----:B0-----:R-:W-:Y:S01]  /*1750*/  @P1 IADD3 R14, P2, PT, R6, R7, RZ ;  /* 0x00000007060e1210 */ /* 0x001fe20007f5e0ff */
[----:B----4-:R-:W-:-:S04]  /*1760*/  @P1 IMAD.MOV R21, RZ, RZ, -R12 ;  /* 0x000000ffff151224 */ /* 0x010fc800078e0a0c */
[----:B------:R-:W-:Y:S02]  /*1770*/  @P1 IMAD.X R15, R0, 0x1, R17, P2 ;  /* 0x00000001000f1824 */ /* 0x000fe400010e0611 */
[----:B------:R-:W3:Y:S01]  /*1780*/  @!P1 LDG.E R21, desc[UR6][R10.64] ;  /* 0x000000060a159981 */ /* 0x000ee2000c1e1900 */
[----:B--2---:R-:W-:-:S05]  /*1790*/  IMAD.MOV R19, RZ, RZ, -R18 ;  /* 0x000000ffff137224 */ /* 0x004fca00078e0a12 */
[----:B-1----:R-:W-:-:S05]  /*17a0*/  VIADDMNMX R25, R19, UR4, R16, PT ;  /* 0x0000000413197c46 */ /* 0x002fca000b800110 */
[----:B------:R-:W-:-:S05]  /*17b0*/  @P1 IMAD.MOV R23, RZ, RZ, -R25 ;  /* 0x000000ffff171224 */ /* 0x000fca00078e0a19 */
[----:B------:R0:W-:Y:S04]  /*17c0*/  @P1 STG.E desc[UR6][R14.64], R23 ;  /* 0x000000170e001986 */ /* 0x0001e8000c101906 */
[----:B------:R-:W2:Y:S01]  /*17d0*/  @P1 LDG.E.64 R12, desc[UR6][R2.64] ;  /* 0x00000006020c1981 */ /* 0x000ea2000c1e1b00 */
[C---:B------:R-:W-:Y:S01]  /*17e0*/  @!P1 IMAD.SHL.U32 R16, R8.reuse, 0x8, RZ ;  /* 0x0000000808109824 */ /* 0x040fe200078e00ff */
[----:B------:R-:W-:-:S04]  /*17f0*/  @!P1 SHF.L.U64.HI R19, R8, 0x3, R9 ;  /* 0x0000000308139819 */ /* 0x000fc80000010209 */
[----:B------:R-:W-:Y:S02]  /*1800*/  @!P1 LOP3.LUT R27, R16, 0xfffffff8, RZ, 0xc0, !PT ;  /* 0xfffffff8101b9812 */ /* 0x000fe400078ec0ff */
[----:B------:R-:W-:Y:S02]  /*1810*/  @!P1 LOP3.LUT R19, R19, 0x3, RZ, 0xc0, !PT ;  /* 0x0000000313139812 */ /* 0x000fe400078ec0ff */
[----:B------:R-:W-:-:S05]  /*1820*/  @!P1 IADD3 R18, P3, PT, R6, R27, RZ ;  /* 0x0000001b06129210 */ /* 0x000fca0007f7e0ff */
[----:B------:R-:W-:Y:S01]  /*1830*/  @!P1 IMAD.X R19, R0, 0x1, R19, P3 ;  /* 0x0000000100139824 */ /* 0x000fe200018e0613 */
[----:B--2---:R-:W-:-:S05]  /*1840*/  @P1 IADD3 R12, P2, PT, R12, R7, RZ ;  /* 0x000000070c0c1210 */ /* 0x004fca0007f5e0ff */
[----:B------:R-:W-:Y:S02]  /*1850*/  @P1 IMAD.X R13, R13, 0x1, R17, P2 ;  /* 0x000000010d0d1824 */ /* 0x000fe400010e0611 */
[----:B------:R-:W-:-:S05]  /*1860*/  @P1 IMAD.MOV R17, RZ, RZ, -R21 ;  /* 0x000000ffff111224 */ /* 0x000fca00078e0a15 */
[----:B------:R1:W-:Y:S04]  /*1870*/  @P1 STG.E desc[UR6][R12.64+0x4], R17 ;  /* 0x000004110c001986 */ /* 0x0003e8000c101906 */
[----:B---3--:R-:W-:Y:S04]  /*1880*/  @!P1 STG.E desc[UR6][R18.64], R21 ;  /* 0x0000001512009986 */ /* 0x008fe8000c101906 */
[----:B------:R2:W-:Y:S04]  /*1890*/  @!P1 STG.E desc[UR6][R18.64+0x4], R25 ;  /* 0x0000041912009986 */ /* 0x0005e8000c101906 */
[----:B------:R-:W3:Y:S01]  /*18a0*/  @P0 LDG.E.64 R10, desc[UR6][R2.64] ;  /* 0x00000006020a0981 */ /* 0x000ee2000c1e1b00 */
[----:B------:R-:W-:-:S05]  /*18b0*/  @P0 IADD3 R0, P2, PT, RZ, -R4, RZ ;  /* 0x80000004ff000210 */ /* 0x000fca0007f5e0ff */
[----:B------:R-:W-:Y:S02]  /*18c0*/  @P0 IMAD.X R7, RZ, RZ, ~R5, P2 ;  /* 0x000000ffff070224 */ /* 0x000fe400010e0e05 */
[----:B------:R-:W-:-:S03]  /*18d0*/  @P0 IMAD.SHL.U32 R6, R0, 0x8, RZ ;  /* 0x0000000800060824 */ /* 0x000fc600078e00ff */
[----:B------:R-:W-:Y:S02]  /*18e0*/  @P0 SHF.L.U64.HI R7, R0, 0x3, R7 ;  /* 0x0000000300070819 */ /* 0x000fe40000010207 */
[----:B0-----:R-:W-:Y:S02]  /*18f0*/  @P0 LOP3.LUT R15, R6, 0xfffffff8, RZ, 0xc0, !PT ;  /* 0xfffffff8060f0812 */ /* 0x001fe400078ec0ff */
[----:B------:R-:W-:Y:S02]  /*1900*/  @P0 LOP3.LUT R0, R7, 0x7, RZ, 0xc0, !PT ;  /* 0x0000000707000812 */ /* 0x000fe400078ec0ff */
[----:B---3--:R-:W-:-:S05]  /*1910*/  @P0 IADD3 R6, P2, PT, R10, R15, RZ ;  /* 0x0000000f0a060210 */ /* 0x008fca0007f5e0ff */
[----:B------:R-:W-:Y:S02]  /*1920*/  @P0 IMAD.X R7, R11, 0x1, R0, P2 ;  /* 0x000000010b070824 */ /* 0x000fe400010e0600 */
[----:B------:R-:W3:Y:S01]  /*1930*/  @!P0 LDG.E.64 R10, desc[UR6][R2.64] ;  /* 0x00000006020a8981 */ /* 0x000ee2000c1e1b00 */
[----:B------:R-:W-:-:S05]  /*1940*/  @P1 IADD3 R0, P2, PT, RZ, -R8, RZ ;  /* 0x80000008ff001210 */ /* 0x000fca0007f5e0ff */
[----:B-1----:R-:W-:Y:S02]  /*1950*/  @P1 IMAD.X R13, RZ, RZ, ~R9, P2 ;  /* 0x000000ffff0d1224 */ /* 0x002fe400010e0e09 */
[----:B------:R-:W-:-:S03]  /*1960*/  @P1 IMAD.SHL.U32 R12, R0, 0x8, RZ ;  /* 0x00000008000c1824 */ /* 0x000fc600078e00ff */
[----:B------:R-:W-:Y:S02]  /*1970*/  @P1 SHF.L.U64.HI R13, R0, 0x3, R13 ;  /* 0x00000003000d1819 */ /* 0x000fe4000001020d */
[----:B------:R-:W-:Y:S02]  /*1980*/  @P1 LOP3.LUT R15, R12, 0xfffffff8, RZ, 0xc0, !PT ;  /* 0xfffffff80c0f1812 */ /* 0x000fe400078ec0ff */
[----:B------:R-:W-:Y:S02]  /*1990*/  @P1 LOP3.LUT R0, R13, 0x7, RZ, 0xc0, !PT ;  /* 0x000000070d001812 */ /* 0x000fe400078ec0ff */
[----:B---3--:R-:W-:-:S05]  /*19a0*/  @P1 IADD3 R12, P2, PT, R10, R15, RZ ;  /* 0x0000000f0a0c1210 */ /* 0x008fca0007f5e0ff */
[----:B------:R-:W-:Y:S02]  /*19b0*/  @P1 IMAD.X R13, R11, 0x1, R0, P2 ;  /* 0x000000010b0d1824 */ /* 0x000fe400010e0600 */
[----:B------:R-:W3:Y:S04]  /*19c0*/  @P0 LDG.E R0, desc[UR6][R6.64] ;  /* 0x0000000606000981 */ /* 0x000ee8000c1e1900 */
[----:B------:R-:W4:Y:S01]  /*19d0*/  @P1 LDG.E R12, desc[UR6][R12.64+0x4] ;  /* 0x000004060c0c1981 */ /* 0x000f22000c1e1900 */
[C---:B------:R-:W-:Y:S01]  /*19e0*/  @!P1 IMAD.SHL.U32 R14, R8.reuse, 0x8, RZ ;  /* 0x00000008080e9824 */ /* 0x040fe200078e00ff */
[----:B------:R-:W-:Y:S01]  /*19f0*/  @!P1 SHF.L.U64.HI R9, R8, 0x3, R9 ;  /* 0x0000000308099819 */ /* 0x000fe20000010209 */
[----:B------:R-:W-:-:S03]  /*1a00*/  @!P0 IMAD.SHL.U32 R8, R4, 0x8, RZ ;  /* 0x0000000804088824 */ /* 0x000fc600078e00ff */
[----:B------:R-:W-:Y:S01]  /*1a10*/  @!P1 LOP3.LUT R15, R14, 0xfffffff8, RZ, 0xc0, !PT ;  /* 0xfffffff80e0f9812 */ /* 0x000fe200078ec0ff */
[----:B------:R-:W3:Y:S01]  /*1a20*/  @P0 LDG.E R6, desc[UR6][R6.64+0x4] ;  /* 0x0000040606060981 */ /* 0x000ee2000c1e1900 */
[----:B------:R-:W-:Y:S02]  /*1a30*/  @!P1 LOP3.LUT R16, R9, 0x3, RZ, 0xc0, !PT ;  /* 0x0000000309109812 */ /* 0x000fe400078ec0ff */
[----:B------:R-:W-:Y:S02]  /*1a40*/  @!P1 IADD3 R14, P3, PT, R10, R15, RZ ;  /* 0x0000000f0a0e9210 */ /* 0x000fe40007f7e0ff */
[----:B--2---:R-:W-:Y:S02]  /*1a50*/  @!P0 SHF.L.U64.HI R18, R4, 0x3, R5 ;  /* 0x0000000304128819 */ /* 0x004fe40000010205 */
[----:B------:R-:W-:Y:S01]  /*1a60*/  @!P0 LOP3.LUT R9, R8, 0xfffffff8, RZ, 0xc0, !PT ;  /* 0xfffffff808098812 */ /* 0x000fe200078ec0ff */
[----:B------:R-:W-:Y:S01]  /*1a70*/  @!P1 IMAD.X R15, R11, 0x1, R16, P3 ;  /* 0x000000010b0f9824 */ /* 0x000fe200018e0610 */
[----:B------:R-:W-:-:S02]  /*1a80*/  @!P0 LOP3.LUT R18, R18, 0x3, RZ, 0xc0, !PT ;  /* 0x0000000312128812 */ /* 0x000fc400078ec0ff */
[----:B------:R-:W-:-:S05]  /*1a90*/  @!P0 IADD3 R8, P2, PT, R10, R9, RZ ;  /* 0x000000090a088210 */ /* 0x000fca0007f5e0ff */
[----:B------:R-:W-:Y:S02]  /*1aa0*/  @!P0 IMAD.X R9, R11, 0x1, R18, P2 ;  /* 0x000000010b098824 */ /* 0x000fe400010e0612 */
[----:B----4-:R-:W-:Y:S02]  /*1ab0*/  @P1 IMAD.MOV R16, RZ, RZ, -R12 ;  /* 0x000000ffff101224 */ /* 0x010fe400078e0a0c */
[----:B---3--:R-:W-:-:S04]  /*1ac0*/  @P0 IMAD.MOV R12, RZ, RZ, -R0 ;  /* 0x000000ffff0c0224 */ /* 0x008fc800078e0a00 */
[----:B------:R0:W2:Y:S04]  /*1ad0*/  @!P1 LDG.E R16, desc[UR6][R14.64] ;  /* 0x000000060e109981 */ /* 0x0000a8000c1e1900 */
[----:B------:R-:W3:Y:S01]  /*1ae0*/  @!P0 LDG.E R12, desc[UR6][R8.64+0x4] ;  /* 0x00000406080c8981 */ /* 0x000ee2000c1e1900 */
[----:B------:R-:W-:-:S05]  /*1af0*/  @P0 IADD3 R0, P1, PT, RZ, -R4, RZ ;  /* 0x80000004ff000210 */ /* 0x000fca0007f3e0ff */
[----:B------:R-:W-:Y:S02]  /*1b00*/  @P0 IMAD.X R13, RZ, RZ, ~R5, P1 ;  /* 0x000000ffff0d0224 */ /* 0x000fe400008e0e05 */
[----:B------:R-:W-:-:S03]  /*1b10*/  @P0 IMAD.SHL.U32 R17, R0, 0x8, RZ ;  /* 0x0000000800110824 */ /* 0x000fc600078e00ff */
[----:B------:R-:W-:Y:S02]  /*1b20*/  @P0 SHF.L.U64.HI R0, R0, 0x3, R13 ;  /* 0x0000000300000819 */ /* 0x000fe4000001020d */
[----:B------:R-:W-:Y:S02]  /*1b30*/  @P0 LOP3.LUT R13, R17, 0xfffffff8, RZ, 0xc0, !PT ;  /* 0xfffffff8110d0812 */ /* 0x000fe400078ec0ff */
[----:B------:R-:W-:Y:S02]  /*1b40*/  @P0 LOP3.LUT R0, R0, 0x7, RZ, 0xc0, !PT ;  /* 0x0000000700000812 */ /* 0x000fe400078ec0ff */
[----:B------:R-:W-:Y:S01]  /*1b50*/  @P0 IADD3 R18, P1, PT, R10, R13, RZ ;  /* 0x0000000d0a120210 */ /* 0x000fe20007f3e0ff */
[----:B0-----:R-:W-:Y:S02]  /*1b60*/  @P0 IMAD.MOV R15, RZ, RZ, -R6 ;  /* 0x000000ffff0f0224 */ /* 0x001fe400078e0a06 */
[----:B------:R-:W0:Y:S02]  /*1b70*/  LDC.64 R6, c[0x0][0x3a0] ;  /* 0x0000e800ff067b82 */ /* 0x000e240000000a00 */
[----:B------:R-:W-:-:S02]  /*1b80*/  @P0 IMAD.X R19, R11, 0x1, R0, P1 ;  /* 0x000000010b130824 */ /* 0x000fc400008e0600 */
[----:B------:R1:W4:Y:S01]  /*1b90*/  @!P0 LDG.E R15, desc[UR6][R8.64] ;  /* 0x00000006080f8981 */ /* 0x000322000c1e1900 */
[----:B--2---:R-:W-:-:S05]  /*1ba0*/  IMAD.MOV R17, RZ, RZ, -R16 ;  /* 0x000000ffff117224 */ /* 0x004fca00078e0a10 */
[----:B---3--:R-:W-:Y:S01]  /*1bb0*/  VIADDMNMX R14, R17, UR4, R12, PT ;  /* 0x00000004110e7c46 */ /* 0x008fe2000b80010c */
[----:B------:R-:W-:Y:S01]  /*1bc0*/  @!P0 IMAD.SHL.U32 R20, R4, 0x8, RZ ;  /* 0x0000000804148824 */ /* 0x000fe200078e00ff */
[----:B------:R-:W2:Y:S03]  /*1bd0*/  LDCU UR4, c[0x0][0x3b0] ;  /* 0x00007600ff0477ac */ /* 0x000ea60008000800 */
[----:B------:R-:W-:-:S05]  /*1be0*/  @P0 IMAD.MOV R21, RZ, RZ, -R14 ;  /* 0x000000ffff150224 */ /* 0x000fca00078e0a0e */
[----:B------:R-:W-:Y:S04]  /*1bf0*/  @P0 STG.E desc[UR6][R18.64], R21 ;  /* 0x0000001512000986 */ /* 0x000fe8000c101906 */
[----:B------:R-:W3:Y:S01]  /*1c00*/  @P0 LDG.E.64 R16, desc[UR6][R2.64] ;  /* 0x0000000602100981 */ /* 0x000ee2000c1e1b00 */
[----:B0-----:R-:W-:Y:S02]  /*1c10*/  LOP3.LUT R12, R6, 0x80000000, RZ, 0xc0, !PT ;  /* 0x80000000060c7812 */ /* 0x001fe400078ec0ff */
[----:B------:R-:W-:Y:S02]  /*1c20*/  @!P0 SHF.L.U64.HI R4, R4, 0x3, R5 ;  /* 0x0000000304048819 */ /* 0x000fe40000010205 */
[----:B------:R-:W-:Y:S02]  /*1c30*/  ISETP.NE.U32.AND P1, PT, R12, RZ, PT ;  /* 0x000000ff0c00720c */ /* 0x000fe40003f25070 */
[----:B------:R-:W-:-:S02]  /*1c40*/  @!P0 LOP3.LUT R23, R20, 0xfffffff8, RZ, 0xc0, !PT ;  /* 0xfffffff814178812 */ /* 0x000fc400078ec0ff */
[----:B-1----:R-:W-:Y:S02]  /*1c50*/  @!P0 LOP3.LUT R8, R4, 0x3, RZ, 0xc0, !PT ;  /* 0x0000000304088812 */ /* 0x002fe400078ec0ff */
[----:B------:R-:W-:Y:S02]  /*1c60*/  ISETP.NE.AND.EX P1, PT, RZ, RZ, PT, P1 ;  /* 0x000000ffff00720c */ /* 0x000fe40003f25310 */
[----:B------:R-:W-:-:S05]  /*1c70*/  @!P0 IADD3 R10, P3, PT, R10, R23, RZ ;  /* 0x000000170a0a8210 */ /* 0x000fca0007f7e0ff */
[----:B------:R-:W-:Y:S01]  /*1c80*/  @!P0 IMAD.X R11, R11, 0x1, R8, P3 ;  /* 0x000000010b0b8824 */ /* 0x000fe200018e0608 */
[----:B---3--:R-:W-:-:S05]  /*1c90*/  @P0 IADD3 R4, P2, PT, R16, R13, RZ ;  /* 0x0000000d10040210 */ /* 0x008fca0007f5e0ff */
[----:B------:R-:W-:Y:S02]  /*1ca0*/  @P0 IMAD.X R5, R17, 0x1, R0, P2 ;  /* 0x0000000111050824 */ /* 0x000fe400010e0600 */
[----:B------:R-:W-:-:S05]  /*1cb0*/  @P0 IMAD.MOV R17, RZ, RZ, -R15 ;  /* 0x000000ffff110224 */ /* 0x000fca00078e0a0f */
[----:B------:R0:W-:Y:S04]  /*1cc0*/  @P0 STG.E desc[UR6][R4.64+0x4], R17 ;  /* 0x0000041104000986 */ /* 0x0001e8000c101906 */
[----:B----4-:R-:W-:Y:S04]  /*1cd0*/  @!P0 STG.E desc[UR6][R10.64], R15 ;  /* 0x0000000f0a008986 */ /* 0x010fe8000c101906 */
[----:B------:R1:W-:Y:S04]  /*1ce0*/  @!P0 STG.E desc[UR6][R10.64+0x4], R14 ;  /* 0x0000040e0a008986 */ /* 0x0003e8000c101906 */
[----:B------:R-:W3:Y:S01]  /*1cf0*/  @P1 LDG.E.64 R8, desc[UR6][R2.64] ;  /* 0x0000000602081981 */ /* 0x000ee2000c1e1b00 */
[----:B------:R-:W-:Y:S01]  /*1d00*/  @P1 IADD3 R0, P0, PT, RZ, -R6, RZ ;  /* 0x80000006ff001210 */ /* 0x000fe20007f1e0ff */
[----:B0-----:R-:W0:Y:S04]  /*1d10*/  LDC.64 R4, c[0x0][0x3a8] ;  /* 0x0000ea00ff047b82 */ /* 0x001e280000000a00 */
[----:B------:R-:W-:-:S02]  /*1d20*/  @P1 IMAD.X R13, RZ, RZ, ~R7, P0 ;  /* 0x000000ffff0d1224 */ /* 0x000fc400000e0e07 */
[----:B------:R-:W-:-:S03]  /*1d30*/  @P1 IMAD.SHL.U32 R12, R0, 0x8, RZ ;  /* 0x00000008000c1824 */ /* 0x000fc600078e00ff */
[----:B------:R-:W-:Y:S02]  /*1d40*/  @P1 SHF.L.U64.HI R0, R0, 0x3, R13 ;  /* 0x0000000300001819 */ /* 0x000fe4000001020d */
[----:B------:R-:W-:Y:S02]  /*1d50*/  @P1 LOP3.LUT R13, R12, 0xfffffff8, RZ, 0xc0, !PT ;  /* 0xfffffff80c0d1812 */ /* 0x000fe400078ec0ff */
[----:B------:R-:W-:Y:S02]  /*1d60*/  @P1 LOP3.LUT R0, R0, 0x7, RZ, 0xc0, !PT ;  /* 0x0000000700001812 */ /* 0x000fe400078ec0ff */
[----:B---3--:R-:W-:-:S05]  /*1d70*/  @P1 IADD3 R12, P0, PT, R8, R13, RZ ;  /* 0x0000000d080c1210 */ /* 0x008fca0007f1e0ff */
[----:B------:R-:W-:Y:S02]  /*1d80*/  @P1 IMAD.X R13, R9, 0x1, R0, P0 ;  /* 0x00000001090d1824 */ /* 0x000fe400000e0600 */
[----:B------:R-:W3:Y:S01]  /*1d90*/  @!P1 LDG.E.64 R8, desc[UR6][R2.64] ;  /* 0x0000000602089981 */ /* 0x000ee2000c1e1b00 */
[----:B0-----:R-:W-:-:S04]  /*1da0*/  LOP3.LUT R0, R4, 0x80000000, RZ, 0xc0, !PT ;  /* 0x8000000004007812 */ /* 0x001fc800078ec0ff */
[----:B------:R-:W-:-:S04]  /*1db0*/  ISETP.NE.U32.AND P0, PT, R0, RZ, PT ;  /* 0x000000ff0000720c */ /* 0x000fc80003f05070 */
[----:B------:R-:W-:-:S13]  /*1dc0*/  ISETP.NE.AND.EX P0, PT, RZ, RZ, PT, P0 ;  /* 0x000000ffff00720c */ /* 0x000fda0003f05300 */
        /* <DEDUP_REMOVED lines=9> */
[----:B------:R0:W4:Y:S01]  /*1e60*/  @P0 LDG.E R11, desc[UR6][R10.64+0x4] ;  /* 0x000004060a0b0981 */ /* 0x000122000c1e1900 */
[----:B------:R-:W-:-:S04]  /*1e70*/  IMAD.WIDE.U32 R16, R4, 0x8, RZ ;  /* 0x0000000804107825 */ /* 0x000fc800078e00ff */
[----:B------:R-:W-:Y:S01]  /*1e80*/  IMAD.SHL.U32 R21, R5, 0x8, RZ ;  /* 0x0000000805157824 */ /* 0x000fe200078e00ff */
[----:B------:R-:W2:Y:S01]  /*1e90*/  @P1 LDG.E R12, desc[UR6][R12.64+0x4] ;  /* 0x000004060c0c1981 */ /* 0x000ea2000c1e1900 */
[----:B------:R-:W-:-:S04]  /*1ea0*/  IMAD.WIDE.U32 R14, R6, 0x8, RZ ;  /* 0x00000008060e7825 */ /* 0x000fc800078e00ff */
[----:B------:R-:W-:Y:S02]  /*1eb0*/  IMAD.SHL.U32 R19, R7, 0x8, RZ ;  /* 0x0000000807137824 */ /* 0x000fe400078e00ff */
[----:B------:R-:W-:Y:S01]  /*1ec0*/  IMAD.IADD R21, R17, 0x1, R21 ;  /* 0x0000000111157824 */ /* 0x000fe200078e0215 */
[----:B------:R-:W-:Y:S01]  /*1ed0*/  @!P0 LOP3.LUT R17, R16, 0xfffffff8, RZ, 0xc0, !PT ;  /* 0xfffffff810118812 */ /* 0x000fe200078ec0ff */
[----:B------:R-:W-:Y:S01]  /*1ee0*/  IMAD.IADD R19, R15, 0x1, R19 ;  /* 0x000000010f137824 */ /* 0x000fe200078e0213 */
[----:B------:R-:W-:Y:S02]  /*1ef0*/  @!P1 LOP3.LUT R15, R14, 0xfffffff8, RZ, 0xc0, !PT ;  /* 0xfffffff80e0f9812 */ /* 0x000fe400078ec0ff */
[----:B------:R-:W-:Y:S02]  /*1f00*/  @!P0 LOP3.LUT R16, R21, 0x3, RZ, 0xc0, !PT ;  /* 0x0000000315108812 */ /* 0x000fe400078ec0ff */
[C---:B------:R-:W-:Y:S02]  /*1f10*/  @!P0 IADD3 R14, P3, PT, R8.reuse, R17, RZ ;  /* 0x00000011080e8210 */ /* 0x040fe40007f7e0ff */
[----:B0-----:R-:W-:-:S02]  /*1f20*/  @!P1 IADD3 R10, P2, PT, R8, R15, RZ ;  /* 0x0000000f080a9210 */ /* 0x001fc40007f5e0ff */
[----:B------:R-:W-:Y:S01]  /*1f30*/  @!P1 LOP3.LUT R20, R19, 0x3, RZ, 0xc0, !PT ;  /* 0x0000000313149812 */ /* 0x000fe200078ec0ff */
[C---:B------:R-:W-:Y:S02]  /*1f40*/  @!P0 IMAD.X R15, R9.reuse, 0x1, R16, P3 ;  /* 0x00000001090f8824 */ /* 0x040fe400018e0610 */
[----:B----4-:R-:W-:Y:S02]  /*1f50*/  @P0 IMAD.MOV R18, RZ, RZ, -R11 ;  /* 0x000000ffff120224 */ /* 0x010fe400078e0a0b */
[----:B---3--:R-:W-:Y:S02]  /*1f60*/  @P1 IMAD.MOV R16, RZ, RZ, -R0 ;  /* 0x000000ffff101224 */ /* 0x008fe400078e0a00 */
[----:B------:R-:W-:Y:S02]  /*1f70*/  @!P1 IMAD.X R11, R9, 0x1, R20, P2 ;  /* 0x00000001090b9824 */ /* 0x000fe400010e0614 */
[----:B------:R-:W3:Y:S04]  /*1f80*/  @!P0 LDG.E R18, desc[UR6][R14.64] ;  /* 0x000000060e128981 */ /* 0x000ee8000c1e1900 */
[----:B------:R-:W4:Y:S01]  /*1f90*/  @!P1 LDG.E R16, desc[UR6][R10.64+0x4] ;  /* 0x000004060a109981 */ /* 0x000f22000c1e1900 */
[----:B------:R-:W-:-:S05]  /*1fa0*/  @P1 IADD3 R0, P2, PT, RZ, -R6, RZ ;  /* 0x80000006ff001210 */ /* 0x000fca0007f5e0ff */
[----:B------:R-:W-:Y:S02]  /*1fb0*/  @P1 IMAD.X R17, RZ, RZ, ~R7, P2 ;  /* 0x000000ffff111224 */ /* 0x000fe400010e0e07 */
[----:B------:R-:W-:-:S03]  /*1fc0*/  @P1 IMAD.SHL.U32 R19, R0, 0x8, RZ ;  /* 0x0000000800131824 */ /* 0x000fc600078e00ff */
[----:B------:R-:W-:Y:S02]  /*1fd0*/  @P1 SHF.L.U64.HI R0, R0, 0x3, R17 ;  /* 0x0000000300001819 */ /* 0x000fe40000010211 */
[----:B------:R-:W-:Y:S02]  /*1fe0*/  @P1 LOP3.LUT R17, R19, 0xfffffff8, RZ, 0xc0, !PT ;  /* 0xfffffff813111812 */ /* 0x000fe400078ec0ff */
[----:B------:R-:W-:Y:S01]  /*1ff0*/  @P1 LOP3.LUT R0, R0, 0x7, RZ, 0xc0, !PT ;  /* 0x0000000700001812 */ /* 0x000fe200078ec0ff */
[----:B--2---:R-:W-:-:S06]  /*2000*/  @P1 IMAD.MOV R21, RZ, RZ, -R12 ;  /* 0x000000ffff151224 */ /* 0x004fcc00078e0a0c */
[----:B------:R-:W2:Y:S01]  /*2010*/  @!P1 LDG.E R21, desc[UR6][R10.64] ;  /* 0x000000060a159981 */ /* 0x000ea2000c1e1900 */
[----:B---3--:R-:W-:Y:S01]  /*2020*/  IMAD.MOV R19, RZ, RZ, -R18 ;  /* 0x000000ffff137224 */ /* 0x008fe200078e0a12 */
[----:B------:R-:W-:-:S04]  /*2030*/  @P1 IADD3 R18, P2, PT, R8, R17, RZ ;  /* 0x0000001108121210 */ /* 0x000fc80007f5e0ff */
[----:B----4-:R-:W-:Y:S01]  /*2040*/  VIADDMNMX R25, R19, UR4, R16, PT ;  /* 0x0000000413197c46 */ /* 0x010fe2000b800110 */
[----:B------:R-:W-:-:S04]  /*2050*/  @P1 IMAD.X R19, R9, 0x1, R0, P2 ;  /* 0x0000000109131824 */ /* 0x000fc800010e0600 */
[----:B------:R-:W-:-:S05]  /*2060*/  @P1 IMAD.MOV R23, RZ, RZ, -R25 ;  /* 0x000000ffff171224 */ /* 0x000fca00078e0a19 */
[----:B------:R0:W-:Y:S04]  /*2070*/  @P1 STG.E desc[UR6][R18.64], R23 ;  /* 0x0000001712001986 */ /* 0x0001e8000c101906 */
[----:B------:R-:W3:Y:S01]  /*2080*/  @P1 LDG.E.64 R12, desc[UR6][R2.64] ;  /* 0x00000006020c1981 */ /* 0x000ee2000c1e1b00 */
[C---:B------:R-:W-:Y:S01]  /*2090*/  @!P1 IMAD.SHL.U32 R14, R6.reuse, 0x8, RZ ;  /* 0x00000008060e9824 */ /* 0x040fe200078e00ff */
[----:B------:R-:W-:-:S04]  /*20a0*/  @!P1 SHF.L.U64.HI R16, R6, 0x3, R7 ;  /* 0x0000000306109819 */ /* 0x000fc80000010207 */
[----:B------:R-:W-:Y:S02]  /*20b0*/  @!P1 LOP3.LUT R15, R14, 0xfffffff8, RZ, 0xc0, !PT ;  /* 0xfffffff80e0f9812 */ /* 0x000fe400078ec0ff */
[----:B------:R-:W-:Y:S02]  /*20c0*/  @!P1 LOP3.LUT R16, R16, 0x3, RZ, 0xc0, !PT ;  /* 0x0000000310109812 */ /* 0x000fe400078ec0ff */
[----:B------:R-:W-:-:S05]  /*20d0*/  @!P1 IADD3 R14, P3, PT, R8, R15, RZ ;  /* 0x0000000f080e9210 */ /* 0x000fca0007f7e0ff */
[----:B------:R-:W-:Y:S01]  /*20e0*/  @!P1 IMAD.X R15, R9, 0x1, R16, P3 ;  /* 0x00000001090f9824 */ /* 0x000fe200018e0610 */
[----:B---3--:R-:W-:Y:S01]  /*20f0*/  @P1 IADD3 R12, P2, PT, R12, R17, RZ ;  /* 0x000000110c0c1210 */ /* 0x008fe20007f5e0ff */
[----:B------:R-:W-:-:S04]  /*2100*/  @P1 IMAD.MOV R17, RZ, RZ, -R21 ;  /* 0x000000ffff111224 */ /* 0x000fc800078e0a15 */
[----:B------:R-:W-:-:S05]  /*2110*/  @P1 IMAD.X R13, R13, 0x1, R0, P2 ;  /* 0x000000010d0d1824 */ /* 0x000fca00010e0600 */
[----:B------:R1:W-:Y:S04]  /*2120*/  @P1 STG.E desc[UR6][R12.64+0x4], R17 ;  /* 0x000004110c001986 */ /* 0x0003e8000c101906 */
[----:B--2---:R-:W-:Y:S04]  /*2130*/  @!P1 STG.E desc[UR6][R14.64], R21 ;  /* 0x000000150e009986 */ /* 0x004fe8000c101906 */
        /* <DEDUP_REMOVED lines=21> */
[C---:B--2---:R-:W-:Y:S01]  /*2290*/  @!P1 IMAD.SHL.U32 R14, R6.reuse, 0x8, RZ ;  /* 0x00000008060e9824 */ /* 0x044fe200078e00ff */
[----:B------:R-:W-:Y:S01]  /*22a0*/  @!P1 SHF.L.U64.HI R7, R6, 0x3, R7 ;  /* 0x0000000306079819 */ /* 0x000fe20000010207 */
[----:B------:R-:W-:-:S03]  /*22b0*/  @!P0 IMAD.SHL.U32 R6, R4, 0x8, RZ ;  /* 0x0000000804068824 */ /* 0x000fc600078e00ff */
[----:B------:R-:W-:Y:S01]  /*22c0*/  @!P1 LOP3.LUT R15, R14, 0xfffffff8, RZ, 0xc0, !PT ;  /* 0xfffffff80e0f9812 */ /* 0x000fe200078ec0ff */
[----:B------:R-:W2:Y:S01]  /*22d0*/  @P0 LDG.E R10, desc[UR6][R10.64+0x4] ;  /* 0x000004060a0a0981 */ /* 0x000ea2000c1e1900 */
[----:B------:R-:W-:Y:S02]  /*22e0*/  @!P1 LOP3.LUT R18, R7, 0x3, RZ, 0xc0, !PT ;  /* 0x0000000307129812 */ /* 0x000fe400078ec0ff */
[----:B------:R-:W-:Y:S02]  /*22f0*/  @!P1 IADD3 R14, P3, PT, R8, R15, RZ ;  /* 0x0000000f080e9210 */ /* 0x000fe40007f7e0ff */
[----:B------:R-:W-:Y:S02]  /*2300*/  @!P0 SHF.L.U64.HI R16, R4, 0x3, R5 ;  /* 0x0000000304108819 */ /* 0x000fe40000010205 */
[----:B------:R-:W-:Y:S01]  /*2310*/  @!P0 LOP3.LUT R7, R6, 0xfffffff8, RZ, 0xc0, !PT ;  /* 0xfffffff806078812 */ /* 0x000fe200078ec0ff */
[----:B------:R-:W-:Y:S01]  /*2320*/  @!P1 IMAD.X R15, R9, 0x1, R18, P3 ;  /* 0x00000001090f9824 */ /* 0x000fe200018e0612 */
[----:B------:R-:W-:-:S02]  /*2330*/  @!P0 LOP3.LUT R16, R16, 0x3, RZ, 0xc0, !PT ;  /* 0x0000000310108812 */ /* 0x000fc400078ec0ff */
[----:B------:R-:W-:-:S05]  /*2340*/  @!P0 IADD3 R6, P2, PT, R8, R7, RZ ;  /* 0x0000000708068210 */ /* 0x000fca0007f5e0ff */
[----:B------:R-:W-:Y:S02]  /*2350*/  @!P0 IMAD.X R7, R9, 0x1, R16, P2 ;  /* 0x0000000109078824 */ /* 0x000fe400010e0610 */
[----:B----4-:R-:W-:Y:S02]  /*2360*/  @P1 IMAD.MOV R12, RZ, RZ, -R12 ;  /* 0x000000ffff0c1224 */ /* 0x010fe400078e0a0c */
[----:B---3--:R-:W-:-:S04]  /*2370*/  @P0 IMAD.MOV R0, RZ, RZ, -R0 ;  /* 0x000000ffff000224 */ /* 0x008fc800078e0a00 */
[----:B------:R2:W3:Y:S04]  /*2380*/  @!P1 LDG.E R12, desc[UR6][R14.64] ;  /* 0x000000060e0c9981 */ /* 0x0004e8000c1e1900 */
        /* <DEDUP_REMOVED lines=8> */
[----:B------:R0:W5:Y:S01]  /*2410*/  @!P0 LDG.E R15, desc[UR6][R6.64] ;  /* 0x00000006060f8981 */ /* 0x000162000c1e1900 */
[----:B---3--:R-:W-:Y:S01]  /*2420*/  IMAD.MOV R13, RZ, RZ, -R12 ;  /* 0x000000ffff0d7224 */ /* 0x008fe200078e0a0c */
[----:B------:R-:W-:-:S04]  /*2430*/  @P0 IADD3 R12, P1, PT, R8, R19, RZ ;  /* 0x00000013080c0210 */ /* 0x000fc80007f3e0ff */
[----:B----4-:R-:W-:Y:S01]  /*2440*/  VIADDMNMX R21, R13, UR4, R0, PT ;  /* 0x000000040d157c46 */ /* 0x010fe2000b800100 */
[----:B------:R-:W-:-:S04]  /*2450*/  @P0 IMAD.X R13, R9, 0x1, R16, P1 ;  /* 0x00000001090d0824 */ /* 0x000fc800008e0610 */
[----:B------:R-:W-:-:S05]  /*2460*/  @P0 IMAD.MOV R17, RZ, RZ, -R21 ;  /* 0x000000ffff110224 */ /* 0x000fca00078e0a15 */
[----:B------:R0:W-:Y:S04]  /*2470*/  @P0 STG.E desc[UR6][R12.64], R17 ;  /* 0x000000110c000986 */ /* 0x0001e8000c101906 */
[----:B------:R-:W2:Y:S02]  /*2480*/  @P0 LDG.E.64 R2, desc[UR6][R2.64] ;  /* 0x0000000602020981 */ /* 0x000ea4000c1e1b00 */
[----:B--2---:R-:W-:Y:S01]  /*2490*/  @P0 IADD3 R10, P1, PT, R2, R19, RZ ;  /* 0x00000013020a0210 */ /* 0x004fe20007f3e0ff */
[----:B------:R-:W-:-:S04]  /*24a0*/  @P0 IMAD.MOV R19, RZ, RZ, -R15 ;  /* 0x000000ffff130224 */ /* 0x000fc800078e0a0f */
        /* <DEDUP_REMOVED lines=12> */
.L_x_1:
        /* <DEDUP_REMOVED lines=16> */
[----:B------:R-:W-:Y:S01]  /*2670*/  @P2 IMAD.SHL.U32 R16, R14, 0x8, RZ ;  /* 0x000000080e102824 */ /* 0x000fe200078e00ff */
[----:B------:R-:W-:Y:S02]  /*2680*/  @P1 LOP3.LUT R7, R12, 0x7, RZ, 0xc0, !PT ;  /* 0x000000070c071812 */ /* 0x000fe400078ec0ff */
[----:B------:R-:W-:Y:S02]  /*2690*/  @P2 SHF.L.U64.HI R15, R14, 0x3, R15 ;  /* 0x000000030e0f2819 */ /* 0x000fe4000001020f */
[----:B------:R-:W-:Y:S02]  /*26a0*/  @P2 LOP3.LUT R19, R16, 0xfffffff8, RZ, 0xc0, !PT ;  /* 0xfffffff810132812 */ /* 0x000fe400078ec0ff */
[----:B------:R-:W-:-:S02]  /*26b0*/  @P1 IADD3 R16, P3, PT, R6, R13, RZ ;  /* 0x0000000d06101210 */ /* 0x000fc40007f7e0ff */
[----:B------:R-:W-:Y:S02]  /*26c0*/  @P2 LOP3.LUT R15, R15, 0x7, RZ, 0xc0, !PT ;  /* 0x000000070f0f2812 */ /* 0x000fe400078ec0ff */
[----:B------:R-:W-:Y:S01]  /*26d0*/  @P2 IADD3 R18, P4, PT, R6, R19, RZ ;  /* 0x0000001306122210 */ /* 0x000fe20007f9e0ff */
[----:B------:R-:W-:-:S04]  /*26e0*/  @P1 IMAD.X R17, R0, 0x1, R7, P3 ;  /* 0x0000000100111824 */ /* 0x000fc800018e0607 */
[----:B------:R-:W-:Y:S01]  /*26f0*/  @P2 IMAD.X R19, R0, 0x1, R15, P4 ;  /* 0x0000000100132824 */ /* 0x000fe200020e060f */
[----:B------:R-:W2:Y:S04]  /*2700*/  @P1 LDG.E R7, desc[UR6][R16.64] ;  /* 0x0000000610071981 */ /* 0x000ea8000c1e1900 */
[----:B------:R-:W3:Y:S01]  /*2710*/  @P2 LDG.E R18, desc[UR6][R18.64] ;  /* 0x0000000612122981 */ /* 0x000ee2000c1e1900 */
[----:B------:R-:W-:Y:S02]  /*2720*/  IMAD.SHL.U32 R21, R9, 0x8, RZ ;  /* 0x0000000809157824 */ /* 0x000fe400078e00ff */
[----:B------:R-:W-:-:S04]  /*2730*/  IMAD.WIDE.U32 R14, R8, 0x8, RZ ;  /* 0x00000008080e7825 */ /* 0x000fc800078e00ff */
[----:B------:R-:W-:-:S04]  /*2740*/  IMAD.WIDE.U32 R12, R10, 0x8, RZ ;  /* 0x000000080a0c7825 */ /* 0x000fc800078e00ff */
[----:B------:R-:W-:Y:S02]  /*2750*/  IMAD.SHL.U32 R23, R11, 0x8, RZ ;  /* 0x000000080b177824 */ /* 0x000fe400078e00ff */
[----:B------:R-:W-:Y:S01]  /*2760*/  IMAD.IADD R21, R15, 0x1, R21 ;  /* 0x000000010f157824 */ /* 0x000fe200078e0215 */
[----:B------:R-:W-:Y:S01]  /*2770*/  @!P2 LOP3.LUT R15, R12, 0xfffffff8, RZ, 0xc0, !PT ;  /* 0xfffffff80c0fa812 */ /* 0x000fe200078ec0ff */
[----:B------:R-:W-:Y:S01]  /*2780*/  IMAD.IADD R23, R13, 0x1, R23 ;  /* 0x000000010d177824 */ /* 0x000fe200078e0217 */
[----:B------:R-:W-:Y:S02]  /*2790*/  @!P1 LOP3.LUT R13, R14, 0xfffffff8, RZ, 0xc0, !PT ;  /* 0xfffffff80e0d9812 */ /* 0x000fe400078ec0ff */
[----:B------:R-:W-:Y:S02]  /*27a0*/  @!P1 LOP3.LUT R21, R21, 0x3, RZ, 0xc0, !PT ;  /* 0x0000000315159812 */ /* 0x000fe400078ec0ff */
[----:B------:R-:W-:Y:S02]  /*27b0*/  @!P2 LOP3.LUT R23, R23, 0x3, RZ, 0xc0, !PT ;  /* 0x000000031717a812 */ /* 0x000fe400078ec0ff */
[----:B------:R-:W-:-:S02]  /*27c0*/  @!P1 IADD3 R12, P3, PT, R6, R13, RZ ;  /* 0x0000000d060c9210 */ /* 0x000fc40007f7e0ff */
[----:B------:R-:W-:-:S03]  /*27d0*/  @!P2 IADD3 R14, P4, PT, R6, R15, RZ ;  /* 0x0000000f060ea210 */ /* 0x000fc60007f9e0ff */
[C---:B------:R-:W-:Y:S02]  /*27e0*/  @!P1 IMAD.X R13, R0.reuse, 0x1, R21, P3 ;  /* 0x00000001000d9824 */ /* 0x040fe400018e0615 */
[----:B------:R-:W-:Y:S02]  /*27f0*/  @!P2 IMAD.X R15, R0, 0x1, R23, P4 ;  /* 0x00000001000fa824 */ /* 0x000fe400020e0617 */
[----:B--2---:R-:W-:Y:S02]  /*2800*/  @P1 IMAD.MOV R7, RZ, RZ, -R7 ;  /* 0x000000ffff071224 */ /* 0x004fe400078e0a07 */
[----:B---3--:R-:W-:-:S04]  /*2810*/  @P2 IMAD.MOV R18, RZ, RZ, -R18 ;  /* 0x000000ffff122224 */ /* 0x008fc800078e0a12 */
[----:B------:R-:W2:Y:S04]  /*2820*/  @!P1 LDG.E R7, desc[UR6][R12.64+0x4] ;  /* 0x000004060c079981 */ /* 0x000ea8000c1e1900 */
[----:B------:R-:W2:Y:S02]  /*2830*/  @!P2 LDG.E R18, desc[UR6][R14.64+0x4] ;  /* 0x000004060e12a981 */ /* 0x000ea4000c1e1900 */
[----:B--2---:R-:W-:-:S05]  /*2840*/  IMAD.IADD R7, R18, 0x1, R7 ;  /* 0x0000000112077824 */ /* 0x004fca00078e0207 */
[----:B-1----:R-:W-:-:S13]  /*2850*/  ISETP.GT.AND P3, PT, R7, UR4, PT ;  /* 0x0000000407007c0c */ /* 0x002fda000bf64270 */
[----:B------:R-:W-:Y:S05]  /*2860*/  @P3 BRA `(.L_x_2) ;  /* 0x0000000400183947 */ /* 0x000fea0003800000 */
[----:B------:R-:W0:Y:S01]  /*2870*/  LDC R15, c[0x0][0x3a8] ;  /* 0x0000ea00ff0f7b82 */ /* 0x000e220000000800 */
[----:B------:R-:W1:Y:S07]  /*2880*/  LDCU UR5, c[0x0][0x3b0] ;  /* 0x00007600ff0577ac */ /* 0x000e6e0008000800 */
[----:B------:R-:W2:Y:S08]  /*2890*/  LDC R7, c[0x0][0x3a0] ;  /* 0x0000e800ff077b82 */ /* 0x000eb00000000800 */
[----:B------:R-:W3:Y:S08]  /*28a0*/  LDC R16, c[0x0][0x3ac] ;  /* 0x0000eb00ff107b82 */ /* 0x000ef00000000800 */
[----:B------:R-:W4:Y:S01]  /*28b0*/  LDC R14, c[0x0][0x3a4] ;  /* 0x0000e900ff0e7b82 */ /* 0x000f220000000800 */
[----:B0-----:R-:W-:-:S02]  /*28c0*/  LOP3.LUT P4, RZ, R15, 0x80000000, RZ, 0xc0, !PT ;  /* 0x800000000fff7812 */ /* 0x001fc4000788c0ff */
[----:B--2---:R-:W-:-:S11]  /*28d0*/  LOP3.LUT P3, RZ, R7, 0x80000000, RZ, 0xc0, !PT ;  /* 0x8000000007ff7812 */ /* 0x004fd6000786c0ff */
[----:B------:R-:W-:-:S05]  /*28e0*/  @P4 IADD3 R18, P6, PT, RZ, -R15, RZ ;  /* 0x8000000fff124210 */ /* 0x000fca0007fde0ff */
[----:B---3--:R-:W-:Y:S01]  /*28f0*/  @P4 IMAD.X R19, RZ, RZ, ~R16, P6 ;  /* 0x000000ffff134224 */ /* 0x008fe200030e0e10 */
[----:B------:R-:W-:Y:S01]  /*2900*/  @P3 IADD3 R12, P5, PT, RZ, -R7, RZ ;  /* 0x80000007ff0c3210 */ /* 0x000fe20007fbe0ff */
[----:B------:R-:W-:-:S03]  /*2910*/  @P4 IMAD.SHL.U32 R20, R18, 0x8, RZ ;  /* 0x0000000812144824 */ /* 0x000fc600078e00ff */
[----:B------:R-:W-:Y:S01]  /*2920*/  @P4 SHF.L.U64.HI R19, R18, 0x3, R19 ;  /* 0x0000000312134819 */ /* 0x000fe20000010213 */
[----:B----4-:R-:W-:Y:S01]  /*2930*/  @P3 IMAD.X R13, RZ, RZ, ~R14, P5 ;  /* 0x000000ffff0d3224 */ /* 0x010fe200028e0e0e */
[----:B------:R-:W-:Y:S01]  /*2940*/  @P4 LOP3.LUT R21, R20, 0xfffffff8, RZ, 0xc0, !PT ;  /* 0xfffffff814154812 */ /* 0x000fe200078ec0ff */
[C---:B------:R-:W-:Y:S01]  /*2950*/  @P3 IMAD.SHL.U32 R17, R12.reuse, 0x8, RZ ;  /* 0x000000080c113824 */ /* 0x040fe200078e00ff */
        /* <DEDUP_REMOVED lines=10> */
[C---:B------:R-:W-:Y:S01]  /*2a00*/  @!P3 IMAD.SHL.U32 R17, R7.reuse, 0x8, RZ ;  /* 0x000000080711b824 */ /* 0x040fe200078e00ff */
[----:B------:R-:W-:Y:S01]  /*2a10*/  @!P3 SHF.L.U64.HI R7, R7, 0x3, R14 ;  /* 0x000000030707b819 */ /* 0x000fe2000001020e */
[C---:B------:R-:W-:Y:S01]  /*2a20*/  @!P4 IMAD.SHL.U32 R20, R15.reuse, 0x8, RZ ;  /* 0x000000080f14c824 */ /* 0x040fe200078e00ff */
[----:B------:R-:W-:Y:S02]  /*2a30*/  @!P4 SHF.L.U64.HI R15, R15, 0x3, R16 ;  /* 0x000000030f0fc819 */ /* 0x000fe40000010210 */
[----:B------:R-:W-:-:S02]  /*2a40*/  @!P3 LOP3.LUT R17, R17, 0xfffffff8, RZ, 0xc0, !PT ;  /* 0xfffffff81111b812 */ /* 0x000fc400078ec0ff */
[----:B------:R-:W-:Y:S02]  /*2a50*/  @!P4 LOP3.LUT R21, R20, 0xfffffff8, RZ, 0xc0, !PT ;  /* 0xfffffff81415c812 */ /* 0x000fe400078ec0ff */
[----:B------:R-:W-:Y:S02]  /*2a60*/  @!P3 LOP3.LUT R7, R7, 0x3, RZ, 0xc0, !PT ;  /* 0x000000030707b812 */ /* 0x000fe400078ec0ff */
[C---:B------:R-:W-:Y:S02]  /*2a70*/  @!P3 IADD3 R16, P5, PT, R6.reuse, R17, RZ ;  /* 0x000000110610b210 */ /* 0x040fe40007fbe0ff */
[----:B------:R-:W-:Y:S02]  /*2a80*/  @!P4 LOP3.LUT R15, R15, 0x3, RZ, 0xc0, !PT ;  /* 0x000000030f0fc812 */ /* 0x000fe400078ec0ff */
[----:B------:R-:W-:Y:S01]  /*2a90*/  @!P4 IADD3 R14, P6, PT, R6, R21, RZ ;  /* 0x00000015060ec210 */ /* 0x000fe20007fde0ff */
[----:B------:R-:W-:-:S04]  /*2aa0*/  @!P3 IMAD.X R17, R0, 0x1, R7, P5 ;  /* 0x000000010011b824 */ /* 0x000fc800028e0607 */
        /* <DEDUP_REMOVED lines=8> */
[----:B------:R-:W-:Y:S05]  /*2b30*/  @!P0 BRA `(.L_x_3) ;  /* 0x00000000003c8947 */ /* 0x000fea0003800000 */
[----:B------:R-:W-:Y:S01]  /*2b40*/  IADD3 R4, P0, PT, RZ, -R4, RZ ;  /* 0x80000004ff047210 */ /* 0x000fe20007f1e0ff */
[----:B------:R-:W-:-:S04]  /*2b50*/  IMAD.MOV.U32 R9, RZ, RZ, -0x1 ;  /* 0xffffffffff097424 */ /* 0x000fc800078e00ff */
[----:B------:R-:W-:Y:S02]  /*2b60*/  IMAD.X R5, RZ, RZ, ~R5, P0 ;  /* 0x000000ffff057224 */ /* 0x000fe400000e0e05 */
[----:B------:R-:W-:-:S03]  /*2b70*/  IMAD.SHL.U32 R7, R4, 0x8, RZ ;  /* 0x0000000804077824 */ /* 0x000fc600078e00ff */
[----:B------:R-:W-:Y:S02]  /*2b80*/  SHF.L.U64.HI R5, R4, 0x3, R5 ;  /* 0x0000000304057819 */ /* 0x000fe40000010205 */
[----:B------:R-:W-:Y:S02]  /*2b90*/  LOP3.LUT R11, R7, 0xfffffff8, RZ, 0xc0, !PT ;  /* 0xfffffff8070b7812 */ /* 0x000fe400078ec0ff */
[----:B------:R-:W-:Y:S02]  /*2ba0*/  LOP3.LUT R5, R5, 0x7, RZ, 0xc0, !PT ;  /* 0x0000000705057812 */ /* 0x000fe400078ec0ff */
[----:B------:R-:W-:-:S05]  /*2bb0*/  IADD3 R6, P0, PT, R6, R11, RZ ;  /* 0x0000000b06067210 */ /* 0x000fca0007f1e0ff */
[----:B------:R-:W-:-:S05]  /*2bc0*/  IMAD.X R7, R0, 0x1, R5, P0 ;  /* 0x0000000100077824 */ /* 0x000fca00000e0605 */
[----:B------:R-:W-:Y:S04]  /*2bd0*/  STG.E desc[UR6][R6.64], R9 ;  /* 0x0000000906007986 */ /* 0x000fe8000c101906 */
[----:B------:R-:W2:Y:S02]  /*2be0*/  LDG.E.64 R2, desc[UR6][R2.64] ;  /* 0x0000000602027981 */ /* 0x000ea4000c1e1b00 */
[----:B--2---:R-:W-:-:S05]  /*2bf0*/  IADD3 R4, P0, PT, R2, R11, RZ ;  /* 0x0000000b02047210 */ /* 0x004fca0007f1e0ff */
[----:B------:R-:W-:-:S05]  /*2c00*/  IMAD.X R5, R3, 0x1, R5, P0 ;  /* 0x0000000103057824 */ /* 0x000fca00000e0605 */
[----:B------:R-:W-:Y:S01]  /*2c10*/  STG.E desc[UR6][R4.64+0x4], R9 ;  /* 0x0000040904007986 */ /* 0x000fe2000c101906 */
[----:B------:R-:W-:Y:S05]  /*2c20*/  EXIT ;  /* 0x000000000000794d */ /* 0x000fea0003800000 */
.L_x_3:
[C---:B------:R-:W-:Y:S01]  /*2c30*/  IMAD.SHL.U32 R2, R4.reuse, 0x8, RZ ;  /* 0x0000000804027824 */ /* 0x040fe200078e00ff */
[----:B------:R-:W-:-:S04]  /*2c40*/  SHF.L.U64.HI R4, R4, 0x3, R5 ;  /* 0x0000000304047819 */ /* 0x000fc80000010205 */
[----:B------:R-:W-:Y:S02]  /*2c50*/  LOP3.LUT R7, R2, 0xfffffff8, RZ, 0xc0, !PT ;  /* 0xfffffff802077812 */ /* 0x000fe400078ec0ff */
[----:B------:R-:W-:Y:S02]  /*2c60*/  LOP3.LUT R3, R4, 0x3, RZ, 0xc0, !PT ;  /* 0x0000000304037812 */ /* 0x000fe400078ec0ff */
[----:B------:R-:W-:-:S05]  /*2c70*/  IADD3 R6, P0, PT, R6, R7, RZ ;  /* 0x0000000706067210 */ /* 0x000fca0007f1e0ff */
[----:B------:R-:W-:Y:S02]  /*2c80*/  IMAD.X R7, R0, 0x1, R3, P0 ;  /* 0x0000000100077824 */ /* 0x000fe400000e0603 */
[----:B------:R-:W-:-:S05]  /*2c90*/  IMAD.MOV.U32 R3, RZ, RZ, 0x1 ;  /* 0x00000001ff037424 */ /* 0x000fca00078e00ff */
[----:B------:R-:W-:Y:S04]  /*2ca0*/  STG.E desc[UR6][R6.64], R3 ;  /* 0x0000000306007986 */ /* 0x000fe8000c101906 */
[----:B------:R-:W-:Y:S01]  /*2cb0*/  STG.E desc[UR6][R6.64+0x4], R3 ;  /* 0x0000040306007986 */ /* 0x000fe2000c101906 */
[----:B------:R-:W-:Y:S05]  /*2cc0*/  EXIT ;  /* 0x000000000000794d */ /* 0x000fea0003800000 */
.L_x_2:
[----:B------:R-:W-:Y:S02]  /*2cd0*/  @P1 IADD3 R7, P3, PT, RZ, -R8, RZ ;  /* 0x80000008ff071210 */ /* 0x000fe40007f7e0ff */
[----:B------:R-:W-:-:S03]  /*2ce0*/  @P2 IADD3 R14, P4, PT, RZ, -R10, RZ ;  /* 0x8000000aff0e2210 */ /* 0x000fc60007f9e0ff */
[----:B------:R-:W-:Y:S02]  /*2cf0*/  @P1 IMAD.X R12, RZ, RZ, ~R9, P3 ;  /* 0x000000ffff0c1224 */ /* 0x000fe400018e0e09 */
[C---:B------:R-:W-:Y:S02]  /*2d00*/  @P1 IMAD.SHL.U32 R13, R7.reuse, 0x8, RZ ;  /* 0x00000008070d1824 */ /* 0x040fe400078e00ff */
[----:B------:R-:W-:Y:S01]  /*2d10*/  @P2 IMAD.X R15, RZ, RZ, ~R11, P4 ;  /* 0x000000ffff0f2224 */ /* 0x000fe200020e0e0b */
[----:B------:R-:W-:Y:S01]  /*2d20*/  @P1 SHF.L.U64.HI R12, R7, 0x3, R12 ;  /* 0x00000003070c1819 */ /* 0x000fe2000001020c */
[C---:B------:R-:W-:Y:S01]  /*2d30*/  @P2 IMAD.SHL.U32 R16, R14.reuse, 0x8, RZ ;  /* 0x000000080e102824 */ /* 0x040fe200078e00ff */
[----:B------:R-:W-:Y:S02]  /*2d40*/  @P1 LOP3.LUT R13, R13, 0xfffffff8, RZ, 0xc0, !PT ;  /* 0xfffffff80d0d1812 */ /* 0x000fe400078ec0ff */
[----:B------:R-:W-:Y:S02]  /*2d50*/  @P2 SHF.L.U64.HI R15, R14, 0x3, R15 ;  /* 0x000000030e0f2819 */ /* 0x000fe4000001020f */
[----:B------:R-:W-:-:S02]  /*2d60*/  @P2 LOP3.LUT R17, R16, 0xfffffff8, RZ, 0xc0, !PT ;  /* 0xfffffff810112812 */ /* 0x000fc400078ec0ff */
[----:B------:R-:W-:Y:S02]  /*2d70*/  @P1 LOP3.LUT R7, R12, 0x7, RZ, 0xc0, !PT ;  /* 0x000000070c071812 */ /* 0x000fe400078ec0ff */
[C---:B------:R-:W-:Y:S02]  /*2d80*/  @P1 IADD3 R12, P3, PT, R6.reuse, R13, RZ ;  /* 0x0000000d060c1210 */ /* 0x040fe40007f7e0ff */
        /* <DEDUP_REMOVED lines=13> */
[----:B------:R-:W-:Y:S02]  /*2e60*/  @!P1 LOP3.LUT R9, R8, 0x3, RZ, 0xc0, !PT ;  /* 0x0000000308099812 */ /* 0x000fe400078ec0ff */
[C---:B------:R-:W-:Y:S02]  /*2e70*/  @!P1 IADD3 R10, P4, PT, R6.reuse, R7, RZ ;  /* 0x00000007060a9210 */ /* 0x040fe40007f9e0ff */
        /* <DEDUP_REMOVED lines=8> */
[----:B------:R-:W-:-:S13]  /*2f00*/  ISETP.GT.AND P1, PT, R7, UR4, PT ;  /* 0x0000000407007c0c */ /* 0x000fda000bf24270 */
        /* <DEDUP_REMOVED lines=15> */
[----:B------:R-:W-:Y:S01]  /*3000*/  @P2 IMAD.SHL.U32 R16, R14, 0x8, RZ ;  /* 0x000000080e102824 */ /* 0x000fe200078e00ff */
[----:B------:R-:W-:Y:S02]  /*3010*/  @P1 LOP3.LUT R11, R12, 0x7, RZ, 0xc0, !PT ;  /* 0x000000070c0b1812 */ /* 0x000fe400078ec0ff */
[----:B------:R-:W-:Y:S02]  /*3020*/  @P2 SHF.L.U64.HI R15, R14, 0x3, R15 ;  /* 0x000000030e0f2819 */ /* 0x000fe4000001020f */
[----:B------:R-:W-:Y:S02]  /*3030*/  @P2 LOP3.LUT R17, R16, 0xfffffff8, RZ, 0xc0, !PT ;  /* 0xfffffff810112812 */ /* 0x000fe400078ec0ff */
[----:B------:R-:W-:-:S02]  /*3040*/  @P2 LOP3.LUT R15, R15, 0x7, RZ, 0xc0, !PT ;  /* 0x000000070f0f2812 */ /* 0x000fc400078ec0ff */
[C---:B------:R-:W-:Y:S02]  /*3050*/  @P2 IADD3 R14, P4, PT, R6.reuse, R17, RZ ;  /* 0x00000011060e2210 */ /* 0x040fe40007f9e0ff */
[----:B------:R-:W-:-:S03]  /*3060*/  @P1 IADD3 R12, P3, PT, R6, R13, RZ ;  /* 0x0000000d060c1210 */ /* 0x000fc60007f7e0ff */
[C---:B------:R-:W-:Y:S02]  /*3070*/  @P2 IMAD.X R15, R0.reuse, 0x1, R15, P4 ;  /* 0x00000001000f2824 */ /* 0x040fe400020e060f */
[----:B------:R-:W-:-:S03]  /*3080*/  @P1 IMAD.X R13, R0, 0x1, R11, P3 ;  /* 0x00000001000d1824 */ /* 0x000fc600018e060b */
        /* <DEDUP_REMOVED lines=20> */
[----:B------:R-:W-:Y:S05]  /*31d0*/  @!P1 EXIT ;  /* 0x000000000000994d */ /* 0x000fea0003800000 */
.L_x_4:
[----:B------:R-:W-:Y:S05]  /*31e0*/  @!P0 BRA `(.L_x_5) ;  /* 0x0000000000388947 */ /* 0x000fea0003800000 */
[----:B------:R-:W-:-:S05]  /*31f0*/  IADD3 R4, P0, PT, RZ, -R4, RZ ;  /* 0x80000004ff047210 */ /* 0x000fca0007f1e0ff */
[----:B------:R-:W-:Y:S02]  /*3200*/  IMAD.X R5, RZ, RZ, ~R5, P0 ;  /* 0x000000ffff057224 */ /* 0x000fe400000e0e05 */
[----:B------:R-:W-:-:S03]  /*3210*/  IMAD.SHL.U32 R7, R4, 0x8, RZ ;  /* 0x0000000804077824 */ /* 0x000fc600078e00ff */
[----:B------:R-:W-:Y:S02]  /*3220*/  SHF.L.U64.HI R5, R4, 0x3, R5 ;  /* 0x0000000304057819 */ /* 0x000fe40000010205 */
[----:B------:R-:W-:Y:S02]  /*3230*/  LOP3.LUT R9, R7, 0xfffffff8, RZ, 0xc0, !PT ;  /* 0xfffffff807097812 */ /* 0x000fe400078ec0ff */
[----:B------:R-:W-:Y:S02]  /*3240*/  LOP3.LUT R5, R5, 0x7, RZ, 0xc0, !PT ;  /* 0x0000000705057812 */ /* 0x000fe400078ec0ff */
[----:B------:R-:W-:-:S05]  /*3250*/  IADD3 R6, P0, PT, R6, R9, RZ ;  /* 0x0000000906067210 */ /* 0x000fca0007f1e0ff */
[----:B------:R-:W-:-:S05]  /*3260*/  IMAD.X R7, R0, 0x1, R5, P0 ;  /* 0x0000000100077824 */ /* 0x000fca00000e0605 */
[----:B------:R-:W-:Y:S04]  /*3270*/  STG.E desc[UR6][R6.64], RZ ;  /* 0x000000ff06007986 */ /* 0x000fe8000c101906 */
[----:B------:R-:W2:Y:S02]  /*3280*/  LDG.E.64 R2, desc[UR6][R2.64] ;  /* 0x0000000602027981 */ /* 0x000ea4000c1e1b00 */
[----:B--2---:R-:W-:-:S05]  /*3290*/  IADD3 R4, P0, PT, R2, R9, RZ ;  /* 0x0000000902047210 */ /* 0x004fca0007f1e0ff */
[----:B------:R-:W-:-:S05]  /*32a0*/  IMAD.X R5, R3, 0x1, R5, P0 ;  /* 0x0000000103057824 */ /* 0x000fca00000e0605 */
[----:B------:R-:W-:Y:S01]  /*32b0*/  STG.E desc[UR6][R4.64+0x4], RZ ;  /* 0x000004ff04007986 */ /* 0x000fe2000c101906 */
[----:B------:R-:W-:Y:S05]  /*32c0*/  EXIT ;  /* 0x000000000000794d */ /* 0x000fea0003800000 */
.L_x_5:
[C---:B------:R-:W-:Y:S01]  /*32d0*/  IMAD.SHL.U32 R2, R4.reuse, 0x8, RZ ;  /* 0x0000000804027824 */ /* 0x040fe200078e00ff */
[----:B------:R-:W-:-:S04]  /*32e0*/  SHF.L.U64.HI R4, R4, 0x3, R5 ;  /* 0x0000000304047819 */ /* 0x000fc80000010205 */
[----:B------:R-:W-:Y:S02]  /*32f0*/  LOP3.LUT R7, R2, 0xfffffff8, RZ, 0xc0, !PT ;  /* 0xfffffff802077812 */ /* 0x000fe400078ec0ff */
[----:B------:R-:W-:Y:S02]  /*3300*/  LOP3.LUT R3, R4, 0x3, RZ, 0xc0, !PT ;  /* 0x0000000304037812 */ /* 0x000fe400078ec0ff */
[----:B------:R-:W-:-:S05]  /*3310*/  IADD3 R6, P0, PT, R6, R7, RZ ;  /* 0x0000000706067210 */ /* 0x000fca0007f1e0ff */
[----:B------:R-:W-:-:S05]  /*3320*/  IMAD.X R7, R0, 0x1, R3, P0 ;  /* 0x0000000100077824 */ /* 0x000fca00000e0603 */
[----:B------:R-:W-:Y:S04]  /*3330*/  STG.E desc[UR6][R6.64], RZ ;  /* 0x000000ff06007986 */ /* 0x000fe8000c101906 */
[----:B------:R-:W-:Y:S01]  /*3340*/  STG.E desc[UR6][R6.64+0x4], RZ ;  /* 0x000004ff06007986 */ /* 0x000fe2000c101906 */
[----:B------:R-:W-:Y:S05]  /*3350*/  EXIT ;  /* 0x000000000000794d */ /* 0x000fea0003800000 */
.L_x_6:
[----:B------:R-:W-:-:S00]  /*3360*/  BRA `(.L_x_6) ;  /* 0xfffffffc00fc7947 */ /* 0x000fc0000383ffff */
[----:B------:R-:W-:-:S00]  /*3370*/  NOP ;  /* 0x0000000000007918 */ /* 0x000fc00000000000 */
        /* <DEDUP_REMOVED lines=8> */
.L_x_7:


//--------------------- .nv.shared.reserved.0     --------------------------
	.section	.nv.shared.reserved.0,"aw",@nobits
	.weak		__nv_reservedSMEM_offset_0_alias
	.size		__nv_reservedSMEM_offset_0_alias, 0, 64
	.other		__nv_reservedSMEM_offset_0_alias,@"STO_CUDA_RESERVED_SHARED STV_DEFAULT"
__nv_reservedSMEM_offset_0_alias:
	.zero		0
	.zero		64


//--------------------- .nv.constant0._Z11propagate_k17ReifiedLogicalAndP6VStore --------------------------
	.section	.nv.constant0._Z11propagate_k17ReifiedLogicalAndP6VStore,"a",@progbits
	.sectionflags	@""
	.align	4
.nv.constant0._Z11propagate_k17ReifiedLogicalAndP6VStore:
	.zero		960


//--------------------- SYMBOLS --------------------------

	.type		.nv.reservedSmem.offset0,@object
	.size		.nv.reservedSmem.offset0,0x4
